# CuTe-DSL kernel — source=fa4 family=fa4_bwd_sm100
# config = {"dtype": "Float16", "causal": true, "use_2cta": false, "head_dim": 128}


// ===== COMPILED SASS (sm_100a) =====

	.target	sm_100a

	.elftype	@"ET_EXEC"


//--------------------- .note.nv.tkinfo           --------------------------
	.section	.note.nv.tkinfo,"",@"SHT_NOTE"
	.sectionflags	@"SHF_NOTE_NV_TKINFO"
	.tkinfo
        /*0018*/ 	.word	0x00000081
        /*0030*/ 	.string	""
        /*0030*/ 	.string	"ptxas"
        /*0030*/ 	.string	"Cuda compilation tools, release 12.9, V12.9.83"
        /*0030*/ 	.string	"Build system must define TOOLS_VERSION_EXTENDED"
        /*0030*/ 	.string	"-O 3 -arch sm_100a "



//--------------------- .note.nv.cuver            --------------------------
	.section	.note.nv.cuver,"",@"SHT_NOTE"
	.sectionflags	@"SHF_NOTE_NV_CUVER"
        /*0018*/ 	.short	0x0001
        /*001a*/ 	.short	0x0064
        /*001c*/ 	.short	0x0001
        /*001e*/ 	.short	0x0000
        /*0020*/ 	.short	0x0001
        /*0022*/ 	.short	0x0000


//--------------------- .nv.info                  --------------------------
	.section	.nv.info,"",@"SHT_CUDA_INFO"
	.align	4


	//----- nvinfo : EIATTR_REGCOUNT
	.align		4
        /*0000*/ 	.byte	0x04, 0x2f
        /*0002*/ 	.short	(.L_4 - .L_3)
	.align		4
.L_3:
        /*0004*/ 	.word	index@(kernel_cutlass_kernel_flash_attncuteflash_bwd_sm100FlashAttentionBackwardSm100_object_at__tensor0000o12811101213_None_tensor0000o12811101213_None_tensor0000o12811101213_tensorptrf32gmemo1_0)
        /*0008*/ 	.word	0x00000080


	//----- nvinfo : EIATTR_FRAME_SIZE
	.align		4
.L_4:
        /*000c*/ 	.byte	0x04, 0x11
        /*000e*/ 	.short	(.L_6 - .L_5)
	.align		4
.L_5:
        /*0010*/ 	.word	index@($__internal_2_$__cuda_sm10x_tcgen05_guardrail_trap_unallocated_columns_being_dealloced)
        /*0014*/ 	.word	0x00000008


	//----- nvinfo : EIATTR_FRAME_SIZE
	.align		4
.L_6:
        /*0018*/ 	.byte	0x04, 0x11
        /*001a*/ 	.short	(.L_8 - .L_7)
	.align		4
.L_7:
        /*001c*/ 	.word	index@($__internal_1_$__cuda_sm10x_tcgen05_guardrail_trap_phase_invalid_during_alloc)
        /*0020*/ 	.word	0x00000008


	//----- nvinfo : EIATTR_FRAME_SIZE
	.align		4
.L_8:
        /*0024*/ 	.byte	0x04, 0x11
        /*0026*/ 	.short	(.L_10 - .L_9)
	.align		4
.L_9:
        /*0028*/ 	.word	index@($__internal_0_$__cuda_sm10x_tcgen05_guardrail_trap_col_being_dealloced_not_returned_by_alloc)
        /*002c*/ 	.word	0x00000008


	//----- nvinfo : EIATTR_FRAME_SIZE
	.align		4
.L_10:
        /*0030*/ 	.byte	0x04, 0x11
        /*0032*/ 	.short	(.L_12 - .L_11)
	.align		4
.L_11:
        /*0034*/ 	.word	index@(kernel_cutlass_kernel_flash_attncuteflash_bwd_sm100FlashAttentionBackwardSm100_object_at__tensor0000o12811101213_None_tensor0000o12811101213_None_tensor0000o12811101213_tensorptrf32gmemo1_0)
        /*0038*/ 	.word	0x00000008


	//----- nvinfo : EIATTR_MIN_STACK_SIZE
	.align		4
.L_12:
        /*003c*/ 	.byte	0x04, 0x12
        /*003e*/ 	.short	(.L_14 - .L_13)
	.align		4
.L_13:
        /*0040*/ 	.word	index@(kernel_cutlass_kernel_flash_attncuteflash_bwd_sm100FlashAttentionBackwardSm100_object_at__tensor0000o12811101213_None_tensor0000o12811101213_None_tensor0000o12811101213_tensorptrf32gmemo1_0)
        /*0044*/ 	.word	0x00000008
.L_14:


//--------------------- .nv.info.kernel_cutlass_kernel_flash_attncuteflash_bwd_sm100FlashAttentionBackwardSm100_object_at__tensor0000o12811101213_None_tensor0000o12811101213_None_tensor0000o12811101213_tensorptrf32gmemo1_0 --------------------------
	.section	.nv.info.kernel_cutlass_kernel_flash_attncuteflash_bwd_sm100FlashAttentionBackwardSm100_object_at__tensor0000o12811101213_None_tensor0000o12811101213_None_tensor0000o12811101213_tensorptrf32gmemo1_0,"",@"SHT_CUDA_INFO"
	.sectionflags	@""
	.align	4


	//----- nvinfo : EIATTR_CUDA_API_VERSION
	.align		4
        /*0000*/ 	.byte	0x04, 0x37
        /*0002*/ 	.short	(.L_16 - .L_15)
.L_15:
        /*0004*/ 	.word	0x00000081


	//----- nvinfo : EIATTR_KPARAM_INFO
	.align		4
.L_16:
        /*0008*/ 	.byte	0x04, 0x17
        /*000a*/ 	.short	(.L_18 - .L_17)
.L_17:
        /*000c*/ 	.word	0x00000000
        /*0010*/ 	.short	0x001b
        /*0012*/ 	.short	0x0464
        /*0014*/ 	.byte	0x00, 0xf0, 0x31, 0x00


	//----- nvinfo : EIATTR_KPARAM_INFO
	.align		4
.L_18:
        /*0018*/ 	.byte	0x04, 0x17
        /*001a*/ 	.short	(.L_20 - .L_19)
.L_19:
        /*001c*/ 	.word	0x00000000
        /*0020*/ 	.short	0x001a
        /*0022*/ 	.short	0x0460
        /*0024*/ 	.byte	0x00, 0xf0, 0x11, 0x00


	//----- nvinfo : EIATTR_KPARAM_INFO
	.align		4
.L_20:
        /*0028*/ 	.byte	0x04, 0x17
        /*002a*/ 	.short	(.L_22 - .L_21)
.L_21:
        /*002c*/ 	.word	0x00000000
        /*0030*/ 	.short	0x0019
        /*0032*/ 	.short	0x045c
        /*0034*/ 	.byte	0x00, 0xf0, 0x11, 0x00


	//----- nvinfo : EIATTR_KPARAM_INFO
	.align		4
.L_22:
        /*0038*/ 	.byte	0x04, 0x17
        /*003a*/ 	.short	(.L_24 - .L_23)
.L_23:
        /*003c*/ 	.word	0x00000000
        /*0040*/ 	.short	0x0018
        /*0042*/ 	.short	0x0458
        /*0044*/ 	.byte	0x00, 0xf0, 0x11, 0x00


	//----- nvinfo : EIATTR_KPARAM_INFO
	.align		4
.L_24:
        /*0048*/ 	.byte	0x04, 0x17
        /*004a*/ 	.short	(.L_26 - .L_25)
.L_25:
        /*004c*/ 	.word	0x00000000
        /*0050*/ 	.short	0x0017
        /*0052*/ 	.short	0x0454
        /*0054*/ 	.byte	0x00, 0xf0, 0x11, 0x00


	//----- nvinfo : EIATTR_KPARAM_INFO
	.align		4
.L_26:
        /*0058*/ 	.byte	0x04, 0x17
        /*005a*/ 	.short	(.L_28 - .L_27)
.L_27:
        /*005c*/ 	.word	0x00000000
        /*0060*/ 	.short	0x0016
        /*0062*/ 	.short	0x0450
        /*0064*/ 	.byte	0x00, 0xf0, 0x11, 0x00


	//----- nvinfo : EIATTR_KPARAM_INFO
	.align		4
.L_28:
        /*0068*/ 	.byte	0x04, 0x17
        /*006a*/ 	.short	(.L_30 - .L_29)
.L_29:
        /*006c*/ 	.word	0x00000000
        /*0070*/ 	.short	0x0015
        /*0072*/ 	.short	0x044c
        /*0074*/ 	.byte	0x00, 0xf0, 0x0d, 0x00


	//----- nvinfo : EIATTR_KPARAM_INFO
	.align		4
.L_30:
        /*0078*/ 	.byte	0x04, 0x17
        /*007a*/ 	.short	(.L_32 - .L_31)
.L_31:
        /*007c*/ 	.word	0x00000000
        /*0080*/ 	.short	0x0014
        /*0082*/ 	.short	0x0449
        /*0084*/ 	.byte	0x00, 0xf0, 0x0d, 0x00


	//----- nvinfo : EIATTR_KPARAM_INFO
	.align		4
.L_32:
        /*0088*/ 	.byte	0x04, 0x17
        /*008a*/ 	.short	(.L_34 - .L_33)
.L_33:
        /*008c*/ 	.word	0x00000000
        /*0090*/ 	.short	0x0013
        /*0092*/ 	.short	0x0446
        /*0094*/ 	.byte	0x00, 0xf0, 0x0d, 0x00


	//----- nvinfo : EIATTR_KPARAM_INFO
	.align		4
.L_34:
        /*0098*/ 	.byte	0x04, 0x17
        /*009a*/ 	.short	(.L_36 - .L_35)
.L_35:
        /*009c*/ 	.word	0x00000000
        /*00a0*/ 	.short	0x0012
        /*00a2*/ 	.short	0x0443
        /*00a4*/ 	.byte	0x00, 0xf0, 0x0d, 0x00


	//----- nvinfo : EIATTR_KPARAM_INFO
	.align		4
.L_36:
        /*00a8*/ 	.byte	0x04, 0x17
        /*00aa*/ 	.short	(.L_38 - .L_37)
.L_37:
        /*00ac*/ 	.word	0x00000000
        /*00b0*/ 	.short	0x0011
        /*00b2*/ 	.short	0x0440
        /*00b4*/ 	.byte	0x00, 0xf0, 0x0d, 0x00


	//----- nvinfo : EIATTR_KPARAM_INFO
	.align		4
.L_38:
        /*00b8*/ 	.byte	0x04, 0x17
        /*00ba*/ 	.short	(.L_40 - .L_39)
.L_39:
        /*00bc*/ 	.word	0x00000000
        /*00c0*/ 	.short	0x0010
        /*00c2*/ 	.short	0x03c0
        /*00c4*/ 	.byte	0x00, 0xf0, 0x01, 0x02


	//----- nvinfo : EIATTR_KPARAM_INFO
	.align		4
.L_40:
        /*00c8*/ 	.byte	0x04, 0x17
        /*00ca*/ 	.short	(.L_42 - .L_41)
.L_41:
        /*00cc*/ 	.word	0x00000000
        /*00d0*/ 	.short	0x000f
        /*00d2*/ 	.short	0x0340
        /*00d4*/ 	.byte	0x00, 0xf0, 0x01, 0x02


	//----- nvinfo : EIATTR_KPARAM_INFO
	.align		4
.L_42:
        /*00d8*/ 	.byte	0x04, 0x17
        /*00da*/ 	.short	(.L_44 - .L_43)
.L_43:
        /*00dc*/ 	.word	0x00000000
        /*00e0*/ 	.short	0x000e
        /*00e2*/ 	.short	0x02c0
        /*00e4*/ 	.byte	0x00, 0xf0, 0x01, 0x02


	//----- nvinfo : EIATTR_KPARAM_INFO
	.align		4
.L_44:
        /*00e8*/ 	.byte	0x04, 0x17
        /*00ea*/ 	.short	(.L_46 - .L_45)
.L_45:
        /*00ec*/ 	.word	0x00000000
        /*00f0*/ 	.short	0x000d
        /*00f2*/ 	.short	0x0240
        /*00f4*/ 	.byte	0x00, 0xf0, 0x01, 0x02


	//----- nvinfo : EIATTR_KPARAM_INFO
	.align		4
.L_46:
        /*00f8*/ 	.byte	0x04, 0x17
        /*00fa*/ 	.short	(.L_48 - .L_47)
.L_47:
        /*00fc*/ 	.word	0x00000000
        /*0100*/ 	.short	0x000c
        /*0102*/ 	.short	0x01c0
        /*0104*/ 	.byte	0x00, 0xf0, 0x01, 0x02


	//----- nvinfo : EIATTR_KPARAM_INFO
	.align		4
.L_48:
        /*0108*/ 	.byte	0x04, 0x17
        /*010a*/ 	.short	(.L_50 - .L_49)
.L_49:
        /*010c*/ 	.word	0x00000000
        /*0110*/ 	.short	0x000b
        /*0112*/ 	.short	0x0140
        /*0114*/ 	.byte	0x00, 0xf0, 0x01, 0x02


	//----- nvinfo : EIATTR_KPARAM_INFO
	.align		4
.L_50:
        /*0118*/ 	.byte	0x04, 0x17
        /*011a*/ 	.short	(.L_52 - .L_51)
.L_51:
        /*011c*/ 	.word	0x00000000
        /*0120*/ 	.short	0x000a
        /*0122*/ 	.short	0x011c
        /*0124*/ 	.byte	0x00, 0xf0, 0x31, 0x00


	//----- nvinfo : EIATTR_KPARAM_INFO
	.align		4
.L_52:
        /*0128*/ 	.byte	0x04, 0x17
        /*012a*/ 	.short	(.L_54 - .L_53)
.L_53:
        /*012c*/ 	.word	0x00000000
        /*0130*/ 	.short	0x0009
        /*0132*/ 	.short	0x0110
        /*0134*/ 	.byte	0x00, 0xf0, 0x31, 0x00


	//----- nvinfo : EIATTR_KPARAM_INFO
	.align		4
.L_54:
        /*0138*/ 	.byte	0x04, 0x17
        /*013a*/ 	.short	(.L_56 - .L_55)
.L_55:
        /*013c*/ 	.word	0x00000000
        /*0140*/ 	.short	0x0008
        /*0142*/ 	.short	0x00e8
        /*0144*/ 	.byte	0x00, 0xf0, 0xa1, 0x00


	//----- nvinfo : EIATTR_KPARAM_INFO
	.align		4
.L_56:
        /*0148*/ 	.byte	0x04, 0x17
        /*014a*/ 	.short	(.L_58 - .L_57)
.L_57:
        /*014c*/ 	.word	0x00000000
        /*0150*/ 	.short	0x0007
        /*0152*/ 	.short	0x00b8
        /*0154*/ 	.byte	0x00, 0xf0, 0xc1, 0x00


	//----- nvinfo : EIATTR_KPARAM_INFO
	.align		4
.L_58:
        /*0158*/ 	.byte	0x04, 0x17
        /*015a*/ 	.short	(.L_60 - .L_59)
.L_59:
        /*015c*/ 	.word	0x00000000
        /*0160*/ 	.short	0x0006
        /*0162*/ 	.short	0x0088
        /*0164*/ 	.byte	0x00, 0xf0, 0xc1, 0x00


	//----- nvinfo : EIATTR_KPARAM_INFO
	.align		4
.L_60:
        /*0168*/ 	.byte	0x04, 0x17
        /*016a*/ 	.short	(.L_62 - .L_61)
.L_61:
        /*016c*/ 	.word	0x00000000
        /*0170*/ 	.short	0x0005
        /*0172*/ 	.short	0x0078
        /*0174*/ 	.byte	0x00, 0xf0, 0x31, 0x00


	//----- nvinfo : EIATTR_KPARAM_INFO
	.align		4
.L_62:
        /*0178*/ 	.byte	0x04, 0x17
        /*017a*/ 	.short	(.L_64 - .L_63)
.L_63:
        /*017c*/ 	.word	0x00000000
        /*0180*/ 	.short	0x0004
        /*0182*/ 	.short	0x0050
        /*0184*/ 	.byte	0x00, 0xf0, 0xa1, 0x00


	//----- nvinfo : EIATTR_KPARAM_INFO
	.align		4
.L_64:
        /*0188*/ 	.byte	0x04, 0x17
        /*018a*/ 	.short	(.L_66 - .L_65)
.L_65:
        /*018c*/ 	.word	0x00000000
        /*0190*/ 	.short	0x0003
        /*0192*/ 	.short	0x0028
        /*0194*/ 	.byte	0x00, 0xf0, 0xa1, 0x00


	//----- nvinfo : EIATTR_KPARAM_INFO
	.align		4
.L_66:
        /*0198*/ 	.byte	0x04, 0x17
        /*019a*/ 	.short	(.L_68 - .L_67)
.L_67:
        /*019c*/ 	.word	0x00000000
        /*01a0*/ 	.short	0x0002
        /*01a2*/ 	.short	0x0018
        /*01a4*/ 	.byte	0x00, 0xf0, 0x31, 0x00


	//----- nvinfo : EIATTR_KPARAM_INFO
	.align		4
.L_68:
        /*01a8*/ 	.byte	0x04, 0x17
        /*01aa*/ 	.short	(.L_70 - .L_69)
.L_69:
        /*01ac*/ 	.word	0x00000000
        /*01b0*/ 	.short	0x0001
        /*01b2*/ 	.short	0x000c
        /*01b4*/ 	.byte	0x00, 0xf0, 0x31, 0x00


	//----- nvinfo : EIATTR_KPARAM_INFO
	.align		4
.L_70:
        /*01b8*/ 	.byte	0x04, 0x17
        /*01ba*/ 	.short	(.L_72 - .L_71)
.L_71:
        /*01bc*/ 	.word	0x00000000
        /*01c0*/ 	.short	0x0000
        /*01c2*/ 	.short	0x0000
        /*01c4*/ 	.byte	0x00, 0xf0, 0x31, 0x00


	//----- nvinfo : EIATTR_AT_ENTRY_FRAGMENTS
	.align		4
.L_72:
        /*01c8*/ 	.byte	0x04, 0x4f
        /*01ca*/ 	.short	(.L_74 - .L_73)


	//   ....[0]....
.L_73:
        /*01cc*/ 	.word	0x00000004


	//----- nvinfo : EIATTR_RESERVED_SMEM_USED
	.align		4
.L_74:
        /*01d0*/ 	.byte	0x01, 0x41
	.zero		2


	//----- nvinfo : EIATTR_SPARSE_MMA_MASK
	.align		4
        /*01d4*/ 	.byte	0x03, 0x50
        /*01d6*/ 	.short	0x0000


	//----- nvinfo : EIATTR_TCGEN05_1CTA_USED
	.align		4
        /*01d8*/ 	.byte	0x01, 0x51
	.zero		2


	//----- nvinfo : EIATTR_MAXREG_COUNT
	.align		4
        /*01dc*/ 	.byte	0x03, 0x1b
        /*01de*/ 	.short	0x0080


	//----- nvinfo : EIATTR_NUM_BARRIERS
	.align		4
        /*01e0*/ 	.byte	0x02, 0x4c
        /*01e2*/ 	.byte	0x10
	.zero		1


	//----- nvinfo : EIATTR_ANNOTATIONS
	.align		4
        /*01e4*/ 	.byte	0x04, 0x55
        /*01e6*/ 	.short	(.L_76 - .L_75)


	//   ....[0]....
.L_75:
        /*01e8*/ 	.word	0x00000001
        /*01ec*/ 	.byte	0xc0, 0x93, 0x00, 0x00, 0x01, 0x00, 0x00, 0x00, 0x20, 0x95, 0x00, 0x00, 0x01, 0x00, 0x00, 0x00
        /*01fc*/ 	.byte	0x90, 0x97, 0x00, 0x00, 0x01, 0x00, 0x00, 0x00, 0xb0, 0x97, 0x00, 0x00, 0x01, 0x00, 0x00, 0x00
        /*020c*/ 	.byte	0x00, 0x99, 0x00, 0x00


	//----- nvinfo : EIATTR_INT_WARP_WIDE_INSTR_OFFSETS
	.align		4
.L_76:
        /*0210*/ 	.byte	0x04, 0x31
        /*0212*/ 	.short	(.L_78 - .L_77)


	//   ....[0]....
.L_77:
        /*0214*/ 	.word	0x00005d60


	//   ....[1]....
        /*0218*/ 	.word	0x00005d90


	//----- nvinfo : EIATTR_COOP_GROUP_MASK_REGIDS
	.align		4
.L_78:
        /*021c*/ 	.byte	0x04, 0x29
        /*021e*/ 	.short	(.L_80 - .L_79)


	//   ....[0]....
.L_79:
        /*0220*/ 	.word	0xffffffff


	//   ....[1]....
        /*0224*/ 	.word	0xffffffff


	//   ....[2]....
        /*0228*/ 	.word	0xffffffff


	//   ....[3]....
        /*022c*/ 	.word	0xffffffff


	//   ....[4]....
        /*0230*/ 	.word	0xffffffff


	//   ....[5]....
        /*0234*/ 	.word	0xffffffff


	//   ....[6]....
        /*0238*/ 	.word	0xffffffff


	//   ....[7]....
        /*023c*/ 	.word	0xffffffff


	//   ....[8]....
        /*0240*/ 	.word	0xffffffff


	//   ....[9]....
        /*0244*/ 	.word	0xffffffff


	//   ....[10]....
        /*0248*/ 	.word	0xffffffff


	//----- nvinfo : EIATTR_COOP_GROUP_INSTR_OFFSETS
	.align		4
.L_80:
        /*024c*/ 	.byte	0x04, 0x28
        /*024e*/ 	.short	(.L_82 - .L_81)


	//   ....[0]....
.L_81:
        /*0250*/ 	.word	0x00001e00


	//   ....[1]....
        /*0254*/ 	.word	0x000020c0


	//   ....[2]....
        /*0258*/ 	.word	0x000022d0


	//   ....[3]....
        /*025c*/ 	.word	0x00002300


	//   ....[4]....
        /*0260*/ 	.word	0x00002330


	//   ....[5]....
        /*0264*/ 	.word	0x00002360


	//   ....[6]....
        /*0268*/ 	.word	0x00005c70


	//   ....[7]....
        /*026c*/ 	.word	0x00005e40


	//   ....[8]....
        /*0270*/ 	.word	0x000087d0


	//   ....[9]....
        /*0274*/ 	.word	0x00009060


	//   ....[10]....
        /*0278*/ 	.word	0x00009770


	//----- nvinfo : EIATTR_REG_RECONFIG
	.align		4
.L_82:
        /*027c*/ 	.byte	0x01, 0x54
	.zero		2


	//----- nvinfo : EIATTR_VRC_CTA_INIT_COUNT
	.align		4
        /*0280*/ 	.byte	0x02, 0x4a
        /*0282*/ 	.byte	0x80
	.zero		1


	//----- nvinfo : EIATTR_MBARRIER_INSTR_OFFSETS
	.align		4
        /*0284*/ 	.byte	0x04, 0x39
        /*0286*/ 	.short	(.L_84 - .L_83)


	//   ....[0]....
.L_83:
        /*0288*/ 	.word	0x000002e0
        /*028c*/ 	.word	0x000000ff
        /*0290*/ 	.word	0x00000060
        /*0294*/ 	.short	0x0100
        /*0296*/ 	.byte	0x04
	.zero		1


	//   ....[1]....
        /*0298*/ 	.word	0x000002f0
        /*029c*/ 	.word	0x000000ff
        /*02a0*/ 	.word	0x00000068
        /*02a4*/ 	.short	0x0100
        /*02a6*/ 	.byte	0x04
	.zero		1


	//   ....[2]....
        /*02a8*/ 	.word	0x00000410
        /*02ac*/ 	.word	0x000000ff
        /*02b0*/ 	.word	0x00000070
        /*02b4*/ 	.short	0x0100
        /*02b6*/ 	.byte	0x04
	.zero		1


	//   ....[3]....
        /*02b8*/ 	.word	0x00000420
        /*02bc*/ 	.word	0x000000ff
        /*02c0*/ 	.word	0x00000078
        /*02c4*/ 	.short	0x0100
        /*02c6*/ 	.byte	0x04
	.zero		1


	//   ....[4]....
        /*02c8*/ 	.word	0x00000530
        /*02cc*/ 	.word	0x000000ff
        /*02d0*/ 	.word	0x00000090
        /*02d4*/ 	.short	0x0100
        /*02d6*/ 	.byte	0x04
	.zero		1


	//   ....[5]....
        /*02d8*/ 	.word	0x00000540
        /*02dc*/ 	.word	0x000000ff
        /*02e0*/ 	.word	0x00000098
        /*02e4*/ 	.short	0x0100
        /*02e6*/ 	.byte	0x04
	.zero		1


	//   ....[6]....
        /*02e8*/ 	.word	0x00000550
        /*02ec*/ 	.word	0x000000ff
        /*02f0*/ 	.word	0x000000a0
        /*02f4*/ 	.short	0x0100
        /*02f6*/ 	.byte	0x04
	.zero		1


	//   ....[7]....
        /*02f8*/ 	.word	0x00000560
        /*02fc*/ 	.word	0x000000ff
        /*0300*/ 	.word	0x000000a8
        /*0304*/ 	.short	0x0100
        /*0306*/ 	.byte	0x04
	.zero		1


	//   ....[8]....
        /*0308*/ 	.word	0x00000670
        /*030c*/ 	.word	0x000000ff
        /*0310*/ 	.word	0x000000b0
        /*0314*/ 	.short	0x0100
        /*0316*/ 	.byte	0x04
	.zero		1


	//   ....[9]....
        /*0318*/ 	.word	0x00000680
        /*031c*/ 	.word	0x000000ff
        /*0320*/ 	.word	0x000000b8
        /*0324*/ 	.short	0x0100
        /*0326*/ 	.byte	0x04
	.zero		1


	//   ....[10]....
        /*0328*/ 	.word	0x00000790
        /*032c*/ 	.word	0x000000ff
        /*0330*/ 	.word	0x00000080
        /*0334*/ 	.short	0x0100
        /*0336*/ 	.byte	0x04
	.zero		1


	//   ....[11]....
        /*0338*/ 	.word	0x000007a0
        /*033c*/ 	.word	0x000000ff
        /*0340*/ 	.word	0x00000088
        /*0344*/ 	.short	0x0100
        /*0346*/ 	.byte	0x04
	.zero		1


	//   ....[12]....
        /*0348*/ 	.word	0x000008b0
        /*034c*/ 	.word	0x000000ff
        /*0350*/ 	.word	0x00000030
        /*0354*/ 	.short	0x0100
        /*0356*/ 	.byte	0x04
	.zero		1


	//   ....[13]....
        /*0358*/ 	.word	0x000008c0
        /*035c*/ 	.word	0x000000ff
        /*0360*/ 	.word	0x00000038
        /*0364*/ 	.short	0x0100
        /*0366*/ 	.byte	0x04
	.zero		1


	//   ....[14]....
        /*0368*/ 	.word	0x000008d0
        /*036c*/ 	.word	0x000000ff
        /*0370*/ 	.word	0x00000040
        /*0374*/ 	.short	0x0100
        /*0376*/ 	.byte	0x04
	.zero		1


	//   ....[15]....
        /*0378*/ 	.word	0x000008e0
        /*037c*/ 	.word	0x000000ff
        /*0380*/ 	.word	0x00000048
        /*0384*/ 	.short	0x0100
        /*0386*/ 	.byte	0x04
	.zero		1


	//   ....[16]....
        /*0388*/ 	.word	0x000009d0
        /*038c*/ 	.word	0x000000ff
        /*0390*/ 	.word	0x00000050
        /*0394*/ 	.short	0x0100
        /*0396*/ 	.byte	0x04
	.zero		1


	//   ....[17]....
        /*0398*/ 	.word	0x000009e0
        /*039c*/ 	.word	0x000000ff
        /*03a0*/ 	.word	0x00000058
        /*03a4*/ 	.short	0x0100
        /*03a6*/ 	.byte	0x04
	.zero		1


	//   ....[18]....
        /*03a8*/ 	.word	0x000009f0
        /*03ac*/ 	.word	0x000000ff
        /*03b0*/ 	.word	0x00000000
        /*03b4*/ 	.short	0x0100
        /*03b6*/ 	.byte	0x04
	.zero		1


	//   ....[19]....
        /*03b8*/ 	.word	0x00000a00
        /*03bc*/ 	.word	0x000000ff
        /*03c0*/ 	.word	0x00000008
        /*03c4*/ 	.short	0x0100
        /*03c6*/ 	.byte	0x04
	.zero		1


	//   ....[20]....
        /*03c8*/ 	.word	0x00000a10
        /*03cc*/ 	.word	0x000000ff
        /*03d0*/ 	.word	0x00000010
        /*03d4*/ 	.short	0x0100
        /*03d6*/ 	.byte	0x04
	.zero		1


	//   ....[21]....
        /*03d8*/ 	.word	0x00000a20
        /*03dc*/ 	.word	0x000000ff
        /*03e0*/ 	.word	0x00000018
        /*03e4*/ 	.short	0x0100
        /*03e6*/ 	.byte	0x04
	.zero		1


	//   ....[22]....
        /*03e8*/ 	.word	0x00000a30
        /*03ec*/ 	.word	0x000000ff
        /*03f0*/ 	.word	0x00000020
        /*03f4*/ 	.short	0x0100
        /*03f6*/ 	.byte	0x04
	.zero		1


	//   ....[23]....
        /*03f8*/ 	.word	0x00000a40
        /*03fc*/ 	.word	0x000000ff
        /*0400*/ 	.word	0x00000028
        /*0404*/ 	.short	0x0100
        /*0406*/ 	.byte	0x04
	.zero		1


	//   ....[24]....
        /*0408*/ 	.word	0x00000c40
        /*040c*/ 	.word	0x000000ff
        /*0410*/ 	.word	0x00000010
        /*0414*/ 	.short	0x010a
        /*0416*/ 	.byte	0x31
	.zero		1


	//   ....[25]....
        /*0418*/ 	.word	0x00000f70
        /*041c*/ 	.word	0x000000ff
        /*0420*/ 	.word	0x00000040
        /*0424*/ 	.short	0x010a
        /*0426*/ 	.byte	0x31
	.zero		1


	//   ....[26]....
        /*0428*/ 	.word	0x00001100
        /*042c*/ 	.word	0x000000ff
        /*0430*/ 	.word	0x00000028
        /*0434*/ 	.short	0x010a
        /*0436*/ 	.byte	0x31
	.zero		1


	//   ....[27]....
        /*0438*/ 	.word	0x00001390
        /*043c*/ 	.word	0x000000ff
        /*0440*/ 	.word	0x00000058
        /*0444*/ 	.short	0x010a
        /*0446*/ 	.byte	0x31
	.zero		1


	//   ....[28]....
        /*0448*/ 	.word	0x000017c0
        /*044c*/ 	.word	0x000000ff
        /*0450*/ 	.word	0x00000010
        /*0454*/ 	.short	0x010a
        /*0456*/ 	.byte	0x21
	.zero		1


	//   ....[29]....
        /*0458*/ 	.word	0x000018c0
        /*045c*/ 	.word	0x000000ff
        /*0460*/ 	.word	0x00000040
        /*0464*/ 	.short	0x010a
        /*0466*/ 	.byte	0x21
	.zero		1


	//   ....[30]....
        /*0468*/ 	.word	0x000019c0
        /*046c*/ 	.word	0x000000ff
        /*0470*/ 	.word	0x00000028
        /*0474*/ 	.short	0x010a
        /*0476*/ 	.byte	0x31
	.zero		1


	//   ....[31]....
        /*0478*/ 	.word	0x00001b00
        /*047c*/ 	.word	0x000000ff
        /*0480*/ 	.word	0x00000058
        /*0484*/ 	.short	0x010a
        /*0486*/ 	.byte	0x31
	.zero		1


	//   ....[32]....
        /*0488*/ 	.word	0x00001c40
        /*048c*/ 	.word	0x00000004
        /*0490*/ 	.word	0x00000010
        /*0494*/ 	.short	0x010a
        /*0496*/ 	.byte	0xff
	.zero		1


	//   ....[33]....
        /*0498*/ 	.word	0x00001c90
        /*049c*/ 	.word	0x00000004
        /*04a0*/ 	.word	0x00000040
        /*04a4*/ 	.short	0x010a
        /*04a6*/ 	.byte	0xff
	.zero		1


	//   ....[34]....
        /*04a8*/ 	.word	0x00001cf0
        /*04ac*/ 	.word	0x000000ff
        /*04b0*/ 	.word	0x00000028
        /*04b4*/ 	.short	0x010a
        /*04b6*/ 	.byte	0x31
	.zero		1


	//   ....[35]....
        /*04b8*/ 	.word	0x00001d40
        /*04bc*/ 	.word	0x000000ff
        /*04c0*/ 	.word	0x00000058
        /*04c4*/ 	.short	0x010a
        /*04c6*/ 	.byte	0x31
	.zero		1


	//   ....[36]....
        /*04c8*/ 	.word	0x000021b0
        /*04cc*/ 	.word	0x000000ff
        /*04d0*/ 	.word	0x00000000
        /*04d4*/ 	.short	0x010a
        /*04d6*/ 	.byte	0x10
	.zero		1


	//   ....[37]....
        /*04d8*/ 	.word	0x000024a0
        /*04dc*/ 	.word	0x000000ff
        /*04e0*/ 	.word	0x00000068
        /*04e4*/ 	.short	0x010a
        /*04e6*/ 	.byte	0x10
	.zero		1


	//   ....[38]....
        /*04e8*/ 	.word	0x00002950
        /*04ec*/ 	.word	0x000000ff
        /*04f0*/ 	.word	0x00000020
        /*04f4*/ 	.short	0x010a
        /*04f6*/ 	.byte	0x10
	.zero		1


	//   ....[39]....
        /*04f8*/ 	.word	0x00002970
        /*04fc*/ 	.word	0x000000ff
        /*0500*/ 	.word	0x00000078
        /*0504*/ 	.short	0x010a
        /*0506*/ 	.byte	0x10
	.zero		1


	//   ....[40]....
        /*0508*/ 	.word	0x00002990
        /*050c*/ 	.word	0x000000ff
        /*0510*/ 	.word	0x000000b8
        /*0514*/ 	.short	0x010a
        /*0516*/ 	.byte	0x10
	.zero		1


	//   ....[41]....
        /*0518*/ 	.word	0x00002e50
        /*051c*/ 	.word	0x000000ff
        /*0520*/ 	.word	0x00000068
        /*0524*/ 	.short	0x010a
        /*0526*/ 	.byte	0x10
	.zero		1


	//   ....[42]....
        /*0528*/ 	.word	0x00004010
        /*052c*/ 	.word	0x000000ff
        /*0530*/ 	.word	0x00000000
        /*0534*/ 	.short	0x010a
        /*0536*/ 	.byte	0x04
	.zero		1


	//   ....[43]....
        /*0538*/ 	.word	0x00004380
        /*053c*/ 	.word	0x000000ff
        /*0540*/ 	.word	0x00000080
        /*0544*/ 	.short	0x010a
        /*0546*/ 	.byte	0x10
	.zero		1


	//   ....[44]....
        /*0548*/ 	.word	0x00004ce0
        /*054c*/ 	.word	0x000000ff
        /*0550*/ 	.word	0x00000020
        /*0554*/ 	.short	0x010a
        /*0556*/ 	.byte	0x10
	.zero		1


	//   ....[45]....
        /*0558*/ 	.word	0x00004d00
        /*055c*/ 	.word	0x000000ff
        /*0560*/ 	.word	0x000000b8
        /*0564*/ 	.short	0x010a
        /*0566*/ 	.byte	0x10
	.zero		1


	//   ....[46]....
        /*0568*/ 	.word	0x00004f00
        /*056c*/ 	.word	0x000000ff
        /*0570*/ 	.word	0x00000068
        /*0574*/ 	.short	0x010a
        /*0576*/ 	.byte	0x10
	.zero		1


	//   ....[47]....
        /*0578*/ 	.word	0x00005270
        /*057c*/ 	.word	0x000000ff
        /*0580*/ 	.word	0x000000a0
        /*0584*/ 	.short	0x010a
        /*0586*/ 	.byte	0x10
	.zero		1


	//   ....[48]....
        /*0588*/ 	.word	0x000052a0
        /*058c*/ 	.word	0x000000ff
        /*0590*/ 	.word	0x000000a8
        /*0594*/ 	.short	0x010a
        /*0596*/ 	.byte	0x10
	.zero		1


	//   ....[49]....
        /*0598*/ 	.word	0x000052d0
        /*059c*/ 	.word	0x000000ff
        /*05a0*/ 	.word	0x00000080
        /*05a4*/ 	.short	0x010a
        /*05a6*/ 	.byte	0x10
	.zero		1


	//   ....[50]....
        /*05a8*/ 	.word	0x00006270
        /*05ac*/ 	.word	0x0000006f
        /*05b0*/ 	.word	0x00000030
        /*05b4*/ 	.short	0x010a
        /*05b6*/ 	.byte	0xff
	.zero		1


	//   ....[51]....
        /*05b8*/ 	.word	0x00006290
        /*05bc*/ 	.word	0x000000ff
        /*05c0*/ 	.word	0x00000060
        /*05c4*/ 	.short	0x010a
        /*05c6*/ 	.byte	0x04
	.zero		1


	//   ....[52]....
        /*05c8*/ 	.word	0x00007360
        /*05cc*/ 	.word	0x000000ff
        /*05d0*/ 	.word	0x00000068
        /*05d4*/ 	.short	0x0101
        /*05d6*/ 	.byte	0x04
	.zero		1


	//   ....[53]....
        /*05d8*/ 	.word	0x00007380
        /*05dc*/ 	.word	0x0000006f
        /*05e0*/ 	.word	0x00000040
        /*05e4*/ 	.short	0x0101
        /*05e6*/ 	.byte	0xff
	.zero		1


	//   ....[54]....
        /*05e8*/ 	.word	0x00007390
        /*05ec*/ 	.word	0x000000ff
        /*05f0*/ 	.word	0x00000050
        /*05f4*/ 	.short	0x010a
        /*05f6*/ 	.byte	0x04
	.zero		1


	//   ....[55]....
        /*05f8*/ 	.word	0x000073b0
        /*05fc*/ 	.word	0x000000ff
        /*0600*/ 	.word	0x00000070
        /*0604*/ 	.short	0x010a
        /*0606*/ 	.byte	0x04
	.zero		1


	//   ....[56]....
        /*0608*/ 	.word	0x000075c0
        /*060c*/ 	.word	0x000000ff
        /*0610*/ 	.word	0x00000088
        /*0614*/ 	.short	0x010a
        /*0616*/ 	.byte	0x04
	.zero		1


	//   ....[57]....
        /*0618*/ 	.word	0x00007f50
        /*061c*/ 	.word	0x000000ff
        /*0620*/ 	.word	0x00000058
        /*0624*/ 	.short	0x0101
        /*0626*/ 	.byte	0x04
	.zero		1


	//   ....[58]....
        /*0628*/ 	.word	0x00007f90
        /*062c*/ 	.word	0x000000ff
        /*0630*/ 	.word	0x00000080
        /*0634*/ 	.short	0x0101
        /*0636*/ 	.byte	0x04
	.zero		1


	//   ....[59]....
        /*0638*/ 	.word	0x00008010
        /*063c*/ 	.word	0x00000002
        /*0640*/ 	.word	0x00000090
        /*0644*/ 	.short	0x010a
        /*0646*/ 	.byte	0xff
	.zero		1


	//   ....[60]....
        /*0648*/ 	.word	0x000087e0
        /*064c*/ 	.word	0x00000002
        /*0650*/ 	.word	0x000000a0
        /*0654*/ 	.short	0x0101
        /*0656*/ 	.byte	0xff
	.zero		1


	//   ....[61]....
        /*0658*/ 	.word	0x000087f0
        /*065c*/ 	.word	0x00000002
        /*0660*/ 	.word	0x00000098
        /*0664*/ 	.short	0x010a
        /*0666*/ 	.byte	0xff
	.zero		1


	//   ....[62]....
        /*0668*/ 	.word	0x00009070
        /*066c*/ 	.word	0x00000002
        /*0670*/ 	.word	0x000000a8
        /*0674*/ 	.short	0x0101
        /*0676*/ 	.byte	0xff
	.zero		1


	//   ....[63]....
        /*0678*/ 	.word	0x00009580
        /*067c*/ 	.word	0x00000003
        /*0680*/ 	.word	0x000000b0
        /*0684*/ 	.short	0x010a
        /*0686*/ 	.byte	0xff
	.zero		1


	//   ....[64]....
        /*0688*/ 	.word	0x00009780
        /*068c*/ 	.word	0x00000003
        /*0690*/ 	.word	0x000000b8
        /*0694*/ 	.short	0x0101
        /*0696*/ 	.byte	0xff
	.zero		1


	//   ....[65]....
        /*0698*/ 	.word	0x0000a060
        /*069c*/ 	.word	0x00000003
        /*06a0*/ 	.word	0x00000010
        /*06a4*/ 	.short	0x010a
        /*06a6*/ 	.byte	0xff
	.zero		1


	//   ....[66]....
        /*06a8*/ 	.word	0x0000a0e0
        /*06ac*/ 	.word	0x00000003
        /*06b0*/ 	.word	0x00000040
        /*06b4*/ 	.short	0x010a
        /*06b6*/ 	.byte	0xff
	.zero		1


	//   ....[67]....
        /*06b8*/ 	.word	0x0000a160
        /*06bc*/ 	.word	0x00000003
        /*06c0*/ 	.word	0x00000028
        /*06c4*/ 	.short	0x010a
        /*06c6*/ 	.byte	0xff
	.zero		1


	//   ....[68]....
        /*06c8*/ 	.word	0x0000a1e0
        /*06cc*/ 	.word	0x00000003
        /*06d0*/ 	.word	0x00000058
        /*06d4*/ 	.short	0x010a
        /*06d6*/ 	.byte	0xff
	.zero		1


	//   ....[69]....
        /*06d8*/ 	.word	0x0000a260
        /*06dc*/ 	.word	0x00000003
        /*06e0*/ 	.word	0x00000010
        /*06e4*/ 	.short	0x010a
        /*06e6*/ 	.byte	0xff
	.zero		1


	//   ....[70]....
        /*06e8*/ 	.word	0x0000a2e0
        /*06ec*/ 	.word	0x00000003
        /*06f0*/ 	.word	0x00000040
        /*06f4*/ 	.short	0x010a
        /*06f6*/ 	.byte	0xff
	.zero		1


	//   ....[71]....
        /*06f8*/ 	.word	0x0000a360
        /*06fc*/ 	.word	0x00000003
        /*0700*/ 	.word	0x00000028
        /*0704*/ 	.short	0x010a
        /*0706*/ 	.byte	0xff
	.zero		1


	//   ....[72]....
        /*0708*/ 	.word	0x0000a3e0
        /*070c*/ 	.word	0x00000003
        /*0710*/ 	.word	0x00000058
        /*0714*/ 	.short	0x010a
        /*0716*/ 	.byte	0xff
	.zero		1


	//   ....[73]....
        /*0718*/ 	.word	0x0000a440
        /*071c*/ 	.word	0x00000004
        /*0720*/ 	.word	0x00000010
        /*0724*/ 	.short	0x010a
        /*0726*/ 	.byte	0xff
	.zero		1


	//   ....[74]....
        /*0728*/ 	.word	0x0000a4a0
        /*072c*/ 	.word	0x00000004
        /*0730*/ 	.word	0x00000040
        /*0734*/ 	.short	0x010a
        /*0736*/ 	.byte	0xff
	.zero		1


	//   ....[75]....
        /*0738*/ 	.word	0x0000a510
        /*073c*/ 	.word	0x00000003
        /*0740*/ 	.word	0x00000028
        /*0744*/ 	.short	0x010a
        /*0746*/ 	.byte	0xff
	.zero		1


	//   ....[76]....
        /*0748*/ 	.word	0x0000a580
        /*074c*/ 	.word	0x00000003
        /*0750*/ 	.word	0x00000058
        /*0754*/ 	.short	0x010a
        /*0756*/ 	.byte	0xff
	.zero		1


	//   ....[77]....
        /*0758*/ 	.word	0x0000a5e0
        /*075c*/ 	.word	0x00000003
        /*0760*/ 	.word	0x00000000
        /*0764*/ 	.short	0x010a
        /*0766*/ 	.byte	0xff
	.zero		1


	//   ....[78]....
        /*0768*/ 	.word	0x0000a660
        /*076c*/ 	.word	0x00000006
        /*0770*/ 	.word	0x00000068
        /*0774*/ 	.short	0x010a
        /*0776*/ 	.byte	0xff
	.zero		1


	//   ....[79]....
        /*0778*/ 	.word	0x0000a6c0
        /*077c*/ 	.word	0x00000003
        /*0780*/ 	.word	0x00000020
        /*0784*/ 	.short	0x010a
        /*0786*/ 	.byte	0xff
	.zero		1


	//   ....[80]....
        /*0788*/ 	.word	0x0000a740
        /*078c*/ 	.word	0x00000003
        /*0790*/ 	.word	0x00000078
        /*0794*/ 	.short	0x010a
        /*0796*/ 	.byte	0xff
	.zero		1


	//   ....[81]....
        /*0798*/ 	.word	0x0000a7c0
        /*079c*/ 	.word	0x00000005
        /*07a0*/ 	.word	0x000000b8
        /*07a4*/ 	.short	0x010a
        /*07a6*/ 	.byte	0xff
	.zero		1


	//   ....[82]....
        /*07a8*/ 	.word	0x0000a820
        /*07ac*/ 	.word	0x00000007
        /*07b0*/ 	.word	0x00000068
        /*07b4*/ 	.short	0x010a
        /*07b6*/ 	.byte	0xff
	.zero		1


	//   ....[83]....
        /*07b8*/ 	.word	0x0000a8a0
        /*07bc*/ 	.word	0x00000013
        /*07c0*/ 	.word	0x00000000
        /*07c4*/ 	.short	0x010a
        /*07c6*/ 	.byte	0xff
	.zero		1


	//   ....[84]....
        /*07c8*/ 	.word	0x0000a920
        /*07cc*/ 	.word	0x0000001a
        /*07d0*/ 	.word	0x00000080
        /*07d4*/ 	.short	0x010a
        /*07d6*/ 	.byte	0xff
	.zero		1


	//   ....[85]....
        /*07d8*/ 	.word	0x0000a9a0
        /*07dc*/ 	.word	0x00000013
        /*07e0*/ 	.word	0x00000020
        /*07e4*/ 	.short	0x010a
        /*07e6*/ 	.byte	0xff
	.zero		1


	//   ....[86]....
        /*07e8*/ 	.word	0x0000aa10
        /*07ec*/ 	.word	0x00000014
        /*07f0*/ 	.word	0x000000b8
        /*07f4*/ 	.short	0x010a
        /*07f6*/ 	.byte	0xff
	.zero		1


	//   ....[87]....
        /*07f8*/ 	.word	0x0000aa90
        /*07fc*/ 	.word	0x00000013
        /*0800*/ 	.word	0x00000068
        /*0804*/ 	.short	0x010a
        /*0806*/ 	.byte	0xff
	.zero		1


	//   ....[88]....
        /*0808*/ 	.word	0x0000ab10
        /*080c*/ 	.word	0x00000003
        /*0810*/ 	.word	0x000000a0
        /*0814*/ 	.short	0x010a
        /*0816*/ 	.byte	0xff
	.zero		1


	//   ....[89]....
        /*0818*/ 	.word	0x0000ab90
        /*081c*/ 	.word	0x00000003
        /*0820*/ 	.word	0x000000a8
        /*0824*/ 	.short	0x010a
        /*0826*/ 	.byte	0xff
	.zero		1


	//   ....[90]....
        /*0828*/ 	.word	0x0000ac00
        /*082c*/ 	.word	0x00000003
        /*0830*/ 	.word	0x00000080
        /*0834*/ 	.short	0x010a
        /*0836*/ 	.byte	0xff
	.zero		1


	//   ....[91]....
        /*0838*/ 	.word	0x0000ac60
        /*083c*/ 	.word	0x0000006f
        /*0840*/ 	.word	0x00000030
        /*0844*/ 	.short	0x010a
        /*0846*/ 	.byte	0xff
	.zero		1


	//   ....[92]....
        /*0848*/ 	.word	0x0000acd0
        /*084c*/ 	.word	0x00000006
        /*0850*/ 	.word	0x00000060
        /*0854*/ 	.short	0x010a
        /*0856*/ 	.byte	0xff
	.zero		1


	//   ....[93]....
        /*0858*/ 	.word	0x0000ad50
        /*085c*/ 	.word	0x00000004
        /*0860*/ 	.word	0x00000050
        /*0864*/ 	.short	0x010a
        /*0866*/ 	.byte	0xff
	.zero		1


	//   ....[94]....
        /*0868*/ 	.word	0x0000add0
        /*086c*/ 	.word	0x00000004
        /*0870*/ 	.word	0x00000070
        /*0874*/ 	.short	0x010a
        /*0876*/ 	.byte	0xff
	.zero		1


	//   ....[95]....
        /*0878*/ 	.word	0x0000ae50
        /*087c*/ 	.word	0x00000005
        /*0880*/ 	.word	0x00000088
        /*0884*/ 	.short	0x010a
        /*0886*/ 	.byte	0xff
	.zero		1


	//   ....[96]....
        /*0888*/ 	.word	0x0000aea0
        /*088c*/ 	.word	0x00000002
        /*0890*/ 	.word	0x00000090
        /*0894*/ 	.short	0x010a
        /*0896*/ 	.byte	0xff
	.zero		1


	//   ....[97]....
        /*0898*/ 	.word	0x0000aef0
        /*089c*/ 	.word	0x00000002
        /*08a0*/ 	.word	0x00000098
        /*08a4*/ 	.short	0x010a
        /*08a6*/ 	.byte	0xff
	.zero		1


	//   ....[98]....
        /*08a8*/ 	.word	0x0000af50
        /*08ac*/ 	.word	0x00000003
        /*08b0*/ 	.word	0x000000b0
        /*08b4*/ 	.short	0x010a
        /*08b6*/ 	.byte	0xff
	.zero		1


	//----- nvinfo : EIATTR_NUM_MBARRIERS
	.align		4
.L_84:
        /*08b8*/ 	.byte	0x03, 0x38
        /*08ba*/ 	.short	0x0018


	//----- nvinfo : EIATTR_EXIT_INSTR_OFFSETS
	.align		4
        /*08bc*/ 	.byte	0x04, 0x1c
        /*08be*/ 	.short	(.L_86 - .L_85)


	//   ....[0]....
.L_85:
        /*08c0*/ 	.word	0x000090b0


	//   ....[1]....
        /*08c4*/ 	.word	0x0000a020


	//----- nvinfo : EIATTR_REQNTID
	.align		4
.L_86:
        /*08c8*/ 	.byte	0x04, 0x10
        /*08ca*/ 	.short	(.L_88 - .L_87)
.L_87:
        /*08cc*/ 	.word	0x00000200
        /*08d0*/ 	.word	0x00000001
        /*08d4*/ 	.word	0x00000001


	//----- nvinfo : EIATTR_CRS_STACK_SIZE
	.align		4
.L_88:
        /*08d8*/ 	.byte	0x04, 0x1e
        /*08da*/ 	.short	(.L_90 - .L_89)
.L_89:
        /*08dc*/ 	.word	0x00000000


	//----- nvinfo : EIATTR_CBANK_PARAM_SIZE
	.align		4
.L_90:
        /*08e0*/ 	.byte	0x03, 0x19
        /*08e2*/ 	.short	0x0470


	//----- nvinfo : EIATTR_PARAM_CBANK
	.align		4
        /*08e4*/ 	.byte	0x04, 0x0a
        /*08e6*/ 	.short	(.L_92 - .L_91)
	.align		4
.L_91:
        /*08e8*/ 	.word	index@(.nv.constant0.kernel_cutlass_kernel_flash_attncuteflash_bwd_sm100FlashAttentionBackwardSm100_object_at__tensor0000o12811101213_None_tensor0000o12811101213_None_tensor0000o12811101213_tensorptrf32gmemo1_0)
        /*08ec*/ 	.short	0x0380
        /*08ee*/ 	.short	0x0470


	//----- nvinfo : EIATTR_SW_WAR
	.align		4
.L_92:
        /*08f0*/ 	.byte	0x04, 0x36
        /*08f2*/ 	.short	(.L_94 - .L_93)
.L_93:
        /*08f4*/ 	.word	0x00000008
.L_94:


//--------------------- .nv.compat                --------------------------
	.section	.nv.compat,"",@"SHT_CUDA_COMPAT_INFO"
	.align	4
        /*0000*/ 	.byte	0x02, 0x02, 0x02, 0x00, 0x02, 0x05, 0x05, 0x00, 0x02, 0x03, 0x01, 0x00, 0x02, 0x06, 0x01, 0x00


//--------------------- .nv.callgraph             --------------------------
	.section	.nv.callgraph,"",@"SHT_CUDA_CALLGRAPH"
	.align	4
	.sectionentsize	8
	.align		4
        /*0000*/ 	.word	0x00000000
	.align		4
        /*0004*/ 	.word	0xffffffff
	.align		4
        /*0008*/ 	.word	0x00000000
	.align		4
        /*000c*/ 	.word	0xfffffffe
	.align		4
        /*0010*/ 	.word	0x00000000
	.align		4
        /*0014*/ 	.word	0xfffffffd
	.align		4
        /*0018*/ 	.word	0x00000000
	.align		4
        /*001c*/ 	.word	0xfffffffc


//--------------------- .text.kernel_cutlass_kernel_flash_attncuteflash_bwd_sm100FlashAttentionBackwardSm100_object_at__tensor0000o12811101213_None_tensor0000o12811101213_None_tensor0000o12811101213_tensorptrf32gmemo1_0 --------------------------
	.section	.text.kernel_cutlass_kernel_flash_attncuteflash_bwd_sm100FlashAttentionBackwardSm100_object_at__tensor0000o12811101213_None_tensor0000o12811101213_None_tensor0000o12811101213_tensorptrf32gmemo1_0,"ax",@progbits
	.align	128
        .global         kernel_cutlass_kernel_flash_attncuteflash_bwd_sm100FlashAttentionBackwardSm100_object_at__tensor0000o12811101213_None_tensor0000o12811101213_None_tensor0000o12811101213_tensorptrf32gmemo1_0
        .type           kernel_cutlass_kernel_flash_attncuteflash_bwd_sm100FlashAttentionBackwardSm100_object_at__tensor0000o12811101213_None_tensor0000o12811101213_None_tensor0000o12811101213_tensorptrf32gmemo1_0,@function
        .size           kernel_cutlass_kernel_flash_attncuteflash_bwd_sm100FlashAttentionBackwardSm100_object_at__tensor0000o12811101213_None_tensor0000o12811101213_None_tensor0000o12811101213_tensorptrf32gmemo1_0,(.L_x_144 - kernel_cutlass_kernel_flash_attncuteflash_bwd_sm100FlashAttentionBackwardSm100_object_at__tensor0000o12811101213_None_tensor0000o12811101213_None_tensor0000o12811101213_tensorptrf32gmemo1_0)
        .other          kernel_cutlass_kernel_flash_attncuteflash_bwd_sm100FlashAttentionBackwardSm100_object_at__tensor0000o12811101213_None_tensor0000o12811101213_None_tensor0000o12811101213_tensorptrf32gmemo1_0,@"STO_CUDA_ENTRY STV_DEFAULT"
kernel_cutlass_kernel_flash_attncuteflash_bwd_sm100FlashAttentionBackwardSm100_object_at__tensor0000o12811101213_None_tensor0000o12811101213_None_tensor0000o12811101213_tensorptrf32gmemo1_0:
.text.kernel_cutlass_kernel_flash_attncuteflash_bwd_sm100FlashAttentionBackwardSm100_object_at__tensor0000o12811101213_None_tensor0000o12811101213_None_tensor0000o12811101213_tensorptrf32gmemo1_0:
[----:B------:R-:W1:Y:S02]  /*0000*/  LDC R1, c[0x0][0x37c] ;  /* 0x0000df00ff017b82 */ /* 0x000e640000000800 */
[----:B-1----:R-:W-:Y:S01]  /*0010*/  IADD3 R1, PT, PT, R1, -0x8, RZ ;  /* 0xfffffff801017810 */ /* 0x002fe20007ffe0ff */
[----:B------:R-:W1:Y:S01]  /*0020*/  S2R R0, SR_TID.X ;  /* 0x0000000000007919 */ /* 0x000e620000002100 */
[----:B------:R-:W-:Y:S01]  /*0030*/  BSSY.RECONVERGENT B0, `(.L_x_0) ;  /* 0x000002e000007945 */ /* 0x000fe20003800200 */
[----:B-1----:R-:W-:-:S04]  /*0040*/  SHF.R.U32.HI R2, RZ, 0x5, R0 ;  /* 0x00000005ff027819 */ /* 0x002fc80000011600 */
[----:B------:R-:W-:-:S13]  /*0050*/  ISETP.NE.AND P1, PT, R2, 0xd, PT ;  /* 0x0000000d0200780c */ /* 0x000fda0003f25270 */
[----:B------:R-:W-:Y:S05]  /*0060*/  @P1 BRA `(.L_x_1) ;  /* 0x00000000005c1947 */ /* 0x000fea0003800000 */
[----:B------:R-:W-:Y:S01]  /*0070*/  ELECT P0, URZ, PT ;  /* 0x0000000000ff782f */ /* 0x000fe20003800000 */
[----:B------:R-:W-:-:S12]  /*0080*/  UPLOP3.LUT UP6, UPT, UPT, UPT, UPT, 0x40, 0x4 ;  /* 0x000000000004789c */ /* 0x000fd80003fce870 */
[----:B------:R-:W-:Y:S05]  /*0090*/  @!P0 BRA `(.L_x_2) ;  /* 0x00000000009c8947 */ /* 0x000fea0003800000 */
[----:B------:R-:W1:Y:S02]  /*00a0*/  LDCU.64 UR4, c[0x0][0x348] ;  /* 0x00006900ff0477ac */ /* 0x000e640008000a00 */
[----:B-1----:R-:W-:Y:S02]  /*00b0*/  UIADD3 UR14, UP5, UPT, UR4, 0x140, URZ ;  /* 0x00000140040e7890 */ /* 0x002fe4000ffbe0ff */
[----:B------:R-:W-:Y:S02]  /*00c0*/  UIADD3 UR12, UP4, UPT, UR4, 0x1c0, URZ ;  /* 0x000001c0040c7890 */ /* 0x000fe4000ff9e0ff */
[----:B------:R-:W-:Y:S02]  /*00d0*/  UIADD3 UR10, UP3, UPT, UR4, 0x240, URZ ;  /* 0x00000240040a7890 */ /* 0x000fe4000ff7e0ff */
[----:B------:R-:W-:Y:S02]  /*00e0*/  UIADD3 UR8, UP2, UPT, UR4, 0x2c0, URZ ;  /* 0x000002c004087890 */ /* 0x000fe4000ff5e0ff */
[----:B------:R-:W-:-:S02]  /*00f0*/  UIADD3 UR6, UP1, UPT, UR4, 0x340, URZ ;  /* 0x0000034004067890 */ /* 0x000fc4000ff3e0ff */
[----:B------:R-:W-:Y:S02]  /*0100*/  UIADD3.X UR15, UPT, UPT, URZ, UR5, URZ, UP5, !UPT ;  /* 0x00000005ff0f7290 */ /* 0x000fe4000affe4ff */
[----:B------:R-:W-:Y:S02]  /*0110*/  UIADD3 UR4, UP0, UPT, UR4, 0x3c0, URZ ;  /* 0x000003c004047890 */ /* 0x000fe4000ff1e0ff */
[----:B------:R-:W-:Y:S02]  /*0120*/  UIADD3.X UR13, UPT, UPT, URZ, UR5, URZ, UP4, !UPT ;  /* 0x00000005ff0d7290 */ /* 0x000fe4000a7fe4ff */
[----:B------:R-:W-:Y:S02]  /*0130*/  UIADD3.X UR11, UPT, UPT, URZ, UR5, URZ, UP3, !UPT ;  /* 0x00000005ff0b7290 */ /* 0x000fe40009ffe4ff */
[----:B------:R-:W-:Y:S01]  /*0140*/  UIADD3.X UR9, UPT, UPT, URZ, UR5, URZ, UP2, !UPT ;  /* 0x00000005ff097290 */ /* 0x000fe200097fe4ff */
[----:B------:R4:W-:Y:S01]  /*0150*/  UTMACCTL.PF [UR14] ;  /* 0x000000000e0079b9 */ /* 0x0009e20008040000 */
[----:B------:R-:W-:-:S03]  /*0160*/  UIADD3.X UR7, UPT, UPT, URZ, UR5, URZ, UP1, !UPT ;  /* 0x00000005ff077290 */ /* 0x000fc60008ffe4ff */
[----:B------:R4:W-:Y:S01]  /*0170*/  UTMACCTL.PF [UR12] ;  /* 0x000000000c0079b9 */ /* 0x0009e20008040000 */
[----:B------:R-:W-:Y:S01]  /*0180*/  UIADD3.X UR5, UPT, UPT, URZ, UR5, URZ, UP0, !UPT ;  /* 0x00000005ff057290 */ /* 0x000fe200087fe4ff */
[----:B------:R4:W-:Y:S02]  /*0190*/  UTMACCTL.PF [UR10] ;  /* 0x000000000a0079b9 */ /* 0x0009e40008040000 */
[----:B------:R4:W-:Y:S02]  /*01a0*/  UTMACCTL.PF [UR8] ;  /* 0x00000000080079b9 */ /* 0x0009e40008040000 */
[----:B------:R4:W-:Y:S04]  /*01b0*/  UTMACCTL.PF [UR6] ;  /* 0x00000000060079b9 */ /* 0x0009e80008040000 */
[----:B------:R4:W-:Y:S02]  /*01c0*/  UTMACCTL.PF [UR4] ;  /* 0x00000000040079b9 */ /* 0x0009e40008040000 */
[----:B----4-:R-:W-:Y:S05]  /*01d0*/  BRA `(.L_x_2) ;  /* 0x00000000004c7947 */ /* 0x010fea0003800000 */
.L_x_1:
[----:B------:R-:W-:Y:S01]  /*01e0*/  ISETP.NE.AND P0, PT, R2, RZ, PT ;  /* 0x000000ff0200720c */ /* 0x000fe20003f05270 */
[----:B------:R-:W-:-:S12]  /*01f0*/  UPLOP3.LUT UP6, UPT, UPT, UPT, UPT, 0x40, 0x4 ;  /* 0x000000000004789c */ /* 0x000fd80003fce870 */
[----:B------:R-:W-:Y:S05]  /*0200*/  @P0 BRA `(.L_x_2) ;  /* 0x0000000000400947 */ /* 0x000fea0003800000 */
[----:B------:R-:W1:Y:S01]  /*0210*/  S2UR UR4, SR_CgaCtaId ;  /* 0x00000000000479c3 */ /* 0x000e620000008800 */
[----:B------:R-:W-:Y:S01]  /*0220*/  UMOV UR5, 0x400 ;  /* 0x0000040000057882 */ /* 0x000fe20000000000 */
[----:B------:R-:W-:Y:S01]  /*0230*/  UMOV UR8, 0x1 ;  /* 0x0000000100087882 */ /* 0x000fe20000000000 */
[----:B------:R-:W-:Y:S01]  /*0240*/  UMOV UR6, 0x8 ;  /* 0x0000000800067882 */ /* 0x000fe20000000000 */
[----:B------:R-:W-:-:S04]  /*0250*/  UIADD3 UR8, UPT, UPT, -UR8, 0x100000, URZ ;  /* 0x0010000008087890 */ /* 0x000fc8000fffe1ff */
[----:B------:R-:W-:Y:S02]  /*0260*/  USHF.L.U32 UR9, UR8, 0xb, URZ ;  /* 0x0000000b08097899 */ /* 0x000fe400080006ff */
[----:B------:R-:W-:Y:S02]  /*0270*/  USHF.L.U32 UR8, UR8, 0x1, URZ ;  /* 0x0000000108087899 */ /* 0x000fe400080006ff */
[----:B------:R-:W-:Y:S02]  /*0280*/  UPLOP3.LUT UP6, UPT, UPT, UPT, UPT, 0x80, 0x8 ;  /* 0x000000000008789c */ /* 0x000fe40003fcf070 */
[----:B------:R-:W-:-:S04]  /*0290*/  UIADD3 UR6, UPT, UPT, -UR6, 0x100000, URZ ;  /* 0x0010000006067890 */ /* 0x000fc8000fffe1ff */
[----:B------:R-:W-:Y:S02]  /*02a0*/  USHF.L.U32 UR7, UR6, 0xb, URZ ;  /* 0x0000000b06077899 */ /* 0x000fe400080006ff */
[----:B------:R-:W-:Y:S02]  /*02b0*/  USHF.L.U32 UR6, UR6, 0x1, URZ ;  /* 0x0000000106067899 */ /* 0x000fe400080006ff */
[----:B-1----:R-:W-:Y:S01]  /*02c0*/  ULEA UR4, UR4, UR5, 0x18 ;  /* 0x0000000504047291 */ /* 0x002fe2000f8ec0ff */
[----:B------:R-:W1:Y:S11]  /*02d0*/  FENCE.VIEW.ASYNC.S ;  /* 0x00000000000073c6 */ /* 0x000e760000000000 */
[----:B-1----:R1:W2:Y:S01]  /*02e0*/  SYNCS.EXCH.64 URZ, [UR4+0x60], UR8 ;  /* 0x0000600804ff75b2 */ /* 0x0022a20008000100 */
[----:B------:R1:W3:Y:S01]  /*02f0*/  SYNCS.EXCH.64 URZ, [UR4+0x68], UR6 ;  /* 0x0000680604ff75b2 */ /* 0x0002e20008000100 */
[----:B------:R-:W-:Y:S01]  /*0300*/  NOP ;  /* 0x0000000000007918 */ /* 0x000fe20000000000 */
.L_x_2:
[----:B-1----:R-:W-:Y:S05]  /*0310*/  BSYNC.RECONVERGENT B0 ;  /* 0x0000000000007941 */ /* 0x002fea0003800200 */
.L_x_0:
[----:B------:R-:W-:Y:S01]  /*0320*/  NOP ;  /* 0x0000000000007918 */ /* 0x000fe20000000000 */
[----:B--23--:R-:W-:Y:S06]  /*0330*/  BAR.SYNC.DEFER_BLOCKING 0x0 ;  /* 0x0000000000007b1d */ /* 0x00cfec0000010000 */
[----:B------:R-:W-:Y:S05]  /*0340*/  BRA.U !UP6, `(.L_x_3) ;  /* 0x000000010e3c7547 */ /* 0x000fea000b800000 */
[----:B------:R-:W1:Y:S01]  /*0350*/  S2UR UR4, SR_CgaCtaId ;  /* 0x00000000000479c3 */ /* 0x000e620000008800 */
[----:B------:R-:W-:Y:S01]  /*0360*/  UMOV UR5, 0x400 ;  /* 0x0000040000057882 */ /* 0x000fe20000000000 */
[----:B------:R-:W-:Y:S01]  /*0370*/  UMOV UR8, 0x1 ;  /* 0x0000000100087882 */ /* 0x000fe20000000000 */
[----:B------:R-:W-:Y:S01]  /*0380*/  UMOV UR6, 0x8 ;  /* 0x0000000800067882 */ /* 0x000fe20000000000 */
[----:B------:R-:W-:-:S04]  /*0390*/  UIADD3 UR8, UPT, UPT, -UR8, 0x100000, URZ ;  /* 0x0010000008087890 */ /* 0x000fc8000fffe1ff */
[----:B------:R-:W-:Y:S02]  /*03a0*/  USHF.L.U32 UR9, UR8, 0xb, URZ ;  /* 0x0000000b08097899 */ /* 0x000fe400080006ff */
[----:B------:R-:W-:Y:S02]  /*03b0*/  USHF.L.U32 UR8, UR8, 0x1, URZ ;  /* 0x0000000108087899 */ /* 0x000fe400080006ff */
        /* <DEDUP_REMOVED lines=8> */
.L_x_3:
[----:B------:R-:W-:Y:S01]  /*0440*/  NOP ;  /* 0x0000000000007918 */ /* 0x000fe20000000000 */
[----:B--23--:R-:W-:Y:S06]  /*0450*/  BAR.SYNC.DEFER_BLOCKING 0x0 ;  /* 0x0000000000007b1d */ /* 0x00cfec0000010000 */
[----:B------:R-:W-:Y:S05]  /*0460*/  BRA.U !UP6, `(.L_x_4) ;  /* 0x000000010e447547 */ /* 0x000fea000b800000 */
[----:B-1----:R-:W1:Y:S01]  /*0470*/  S2UR UR4, SR_CgaCtaId ;  /* 0x00000000000479c3 */ /* 0x002e620000008800 */
        /* <DEDUP_REMOVED lines=11> */
[----:B-1----:R2:W3:Y:S01]  /*0530*/  SYNCS.EXCH.64 URZ, [UR4+0x90], UR8 ;  /* 0x0000900804ff75b2 */ /* 0x0024e20008000100 */
[----:B------:R2:W4:Y:S01]  /*0540*/  SYNCS.EXCH.64 URZ, [UR4+0x98], UR8 ;  /* 0x0000980804ff75b2 */ /* 0x0005220008000100 */
[----:B------:R2:W1:Y:S01]  /*0550*/  SYNCS.EXCH.64 URZ, [UR4+0xa0], UR6 ;  /* 0x0000a00604ff75b2 */ /* 0x0004620008000100 */
[----:B------:R2:W1:Y:S02]  /*0560*/  SYNCS.EXCH.64 URZ, [UR4+0xa8], UR6 ;  /* 0x0000a80604ff75b2 */ /* 0x0004640008000100 */
[----:B--2---:R-:W-:Y:S01]  /*0570*/  NOP ;  /* 0x0000000000007918 */ /* 0x004fe20000000000 */
.L_x_4:
[----:B------:R-:W-:Y:S01]  /*0580*/  NOP ;  /* 0x0000000000007918 */ /* 0x000fe20000000000 */
[----:B-1-34-:R-:W-:Y:S06]  /*0590*/  BAR.SYNC.DEFER_BLOCKING 0x0 ;  /* 0x0000000000007b1d */ /* 0x01afec0000010000 */
        /* <DEDUP_REMOVED lines=16> */
.L_x_5:
        /* <DEDUP_REMOVED lines=16> */
[----:B------:R2:W4:Y:S02]  /*07a0*/  SYNCS.EXCH.64 URZ, [UR4+0x88], UR6 ;  /* 0x0000880604ff75b2 */ /* 0x0005240008000100 */
[----:B--2---:R-:W-:Y:S01]  /*07b0*/  NOP ;  /* 0x0000000000007918 */ /* 0x004fe20000000000 */
.L_x_6:
[----:B------:R-:W-:Y:S01]  /*07c0*/  NOP ;  /* 0x0000000000007918 */ /* 0x000fe20000000000 */
[----:B---34-:R-:W-:Y:S06]  /*07d0*/  BAR.SYNC.DEFER_BLOCKING 0x0 ;  /* 0x0000000000007b1d */ /* 0x018fec0000010000 */
        /* <DEDUP_REMOVED lines=18> */
.L_x_7:
        /* <DEDUP_REMOVED lines=13> */
[----:B-1----:R2:W1:Y:S01]  /*09d0*/  SYNCS.EXCH.64 URZ, [UR4+0x50], UR6 ;  /* 0x0000500604ff75b2 */ /* 0x0024620008000100 */
[----:B------:R2:W4:Y:S01]  /*09e0*/  SYNCS.EXCH.64 URZ, [UR4+0x58], UR8 ;  /* 0x0000580804ff75b2 */ /* 0x0005220008000100 */
[----:B------:R2:W3:Y:S01]  /*09f0*/  SYNCS.EXCH.64 URZ, [UR4], UR6 ;  /* 0x0000000604ff75b2 */ /* 0x0004e20008000100 */
[----:B------:R2:W1:Y:S01]  /*0a00*/  SYNCS.EXCH.64 URZ, [UR4+0x8], UR6 ;  /* 0x0000080604ff75b2 */ /* 0x0004620008000100 */
[----:B------:R2:W1:Y:S01]  /*0a10*/  SYNCS.EXCH.64 URZ, [UR4+0x10], UR6 ;  /* 0x0000100604ff75b2 */ /* 0x0004620008000100 */
[----:B------:R2:W1:Y:S01]  /*0a20*/  SYNCS.EXCH.64 URZ, [UR4+0x18], UR6 ;  /* 0x0000180604ff75b2 */ /* 0x0004620008000100 */
[----:B------:R2:W1:Y:S01]  /*0a30*/  SYNCS.EXCH.64 URZ, [UR4+0x20], UR6 ;  /* 0x0000200604ff75b2 */ /* 0x0004620008000100 */
[----:B------:R2:W1:Y:S02]  /*0a40*/  SYNCS.EXCH.64 URZ, [UR4+0x28], UR6 ;  /* 0x0000280604ff75b2 */ /* 0x0004640008000100 */
[----:B--2---:R-:W-:Y:S01]  /*0a50*/  NOP ;  /* 0x0000000000007918 */ /* 0x004fe20000000000 */
.L_x_8:
[----:B------:R-:W-:Y:S01]  /*0a60*/  ISETP.NE.AND P0, PT, R2, 0xe, PT ;  /* 0x0000000e0200780c */ /* 0x000fe20003f05270 */
[----:B------:R-:W-:Y:S01]  /*0a70*/  NOP ;  /* 0x0000000000007918 */ /* 0x000fe20000000000 */
[----:B-1-34-:R-:W-:Y:S11]  /*0a80*/  BAR.SYNC.DEFER_BLOCKING 0x0 ;  /* 0x0000000000007b1d */ /* 0x01aff60000010000 */
[----:B------:R-:W-:Y:S05]  /*0a90*/  @!P0 BRA `(.L_x_9) ;  /* 0x0000005000f08947 */ /* 0x000fea0003800000 */
[----:B------:R-:W-:-:S13]  /*0aa0*/  ISETP.NE.AND P0, PT, R2, 0xf, PT ;  /* 0x0000000f0200780c */ /* 0x000fda0003f05270 */
[----:B------:R-:W-:Y:S05]  /*0ab0*/  @P0 BRA `(.L_x_10) ;  /* 0x00000000000c0947 */ /* 0x000fea0003800000 */
[----:B------:R-:W-:-:S08]  /*0ac0*/  NOP ;  /* 0x0000000000007918 */ /* 0x000fd00000000000 */
[----:B------:R-:W1:-:S00]  /*0ad0*/  USETMAXREG.DEALLOC.CTAPOOL 0x18 ;  /* 0x00000018000079c8 */ /* 0x000e4000080e0500 */
[----:B-1----:R-:W-:Y:S05]  /*0ae0*/  BRA `(.L_x_11) ;  /* 0x0000005000e47947 */ /* 0x002fea0003800000 */
.L_x_10:
[----:B------:R-:W-:Y:S04]  /*0af0*/  BSSY.RECONVERGENT B0, `(.L_x_12) ;  /* 0x000012b000007945 */ /* 0x000fe80003800200 */
[----:B------:R-:W-:Y:S05]  /*0b00*/  @P1 BRA `(.L_x_13) ;  /* 0x0000001000a41947 */ /* 0x000fea0003800000 */
[----:B------:R-:W-:-:S08]  /*0b10*/  NOP ;  /* 0x0000000000007918 */ /* 0x000fd00000000000 */
[----:B------:R-:W1:-:S00]  /*0b20*/  USETMAXREG.DEALLOC.CTAPOOL 0x58 ;  /* 0x00000058000079c8 */ /* 0x000e4000080e0500 */
[----:B------:R-:W2:Y:S01]  /*0b30*/  S2UR UR54, SR_CgaCtaId ;  /* 0x00000000003679c3 */ /* 0x000ea20000008800 */
[----:B------:R-:W-:Y:S01]  /*0b40*/  UMOV UR49, 0x400 ;  /* 0x0000040000317882 */ /* 0x000fe20000000000 */
[----:B-1----:R-:W-:Y:S01]  /*0b50*/  HFMA2 R4, -RZ, RZ, -0.0 , 0 ;  /* 0x80000000ff047431 */ /* 0x002fe200000001ff */
[----:B------:R-:W1:Y:S01]  /*0b60*/  LDCU.64 UR4, c[0x0][0x348] ;  /* 0x00006900ff0477ac */ /* 0x000e620008000a00 */
[----:B------:R-:W3:Y:S04]  /*0b70*/  LDCU UR23, c[0x0][0x380] ;  /* 0x00007000ff1777ac */ /* 0x000ee80008000800 */
[----:B------:R-:W4:Y:S01]  /*0b80*/  S2UR UR51, SR_CTAID.X ;  /* 0x00000000003379c3 */ /* 0x000f220000002500 */
[----:B------:R-:W3:Y:S01]  /*0b90*/  LDCU UR8, c[0x0][0x38c] ;  /* 0x00007180ff0877ac */ /* 0x000ee20008000800 */
[----:B------:R-:W5:Y:S06]  /*0ba0*/  LDCU.64 UR6, c[0x0][0x348] ;  /* 0x00006900ff0677ac */ /* 0x000f6c0008000a00 */
[----:B------:R-:W3:Y:S01]  /*0bb0*/  S2UR UR36, SR_CTAID.Y ;  /* 0x00000000002479c3 */ /* 0x000ee20000002600 */
[----:B------:R-:W3:Y:S01]  /*0bc0*/  LDCU.64 UR12, c[0x0][0x348] ;  /* 0x00006900ff0c77ac */ /* 0x000ee20008000a00 */
[----:B------:R-:W3:Y:S06]  /*0bd0*/  LDCU.64 UR16, c[0x0][0x348] ;  /* 0x00006900ff1077ac */ /* 0x000eec0008000a00 */
[----:B------:R-:W3:Y:S01]  /*0be0*/  S2UR UR37, SR_CTAID.Z ;  /* 0x00000000002579c3 */ /* 0x000ee20000002700 */
[----:B--2---:R-:W-:-:S02]  /*0bf0*/  ULEA UR49, UR54, UR49, 0x18 ;  /* 0x0000003136317291 */ /* 0x004fc4000f8ec0ff */
[----:B-1----:R-:W-:Y:S01]  /*0c00*/  UIADD3 UR11, UP3, UPT, UR4, 0x1c0, URZ ;  /* 0x000001c0040b7890 */ /* 0x002fe2000ff7e0ff */
[----:B------:R-:W-:Y:S01]  /*0c10*/  UMOV UR50, URZ ;  /* 0x000000ff00327c82 */ /* 0x000fe20008000000 */
[----:B----4-:R-:W-:Y:S02]  /*0c20*/  USHF.L.U32 UR51, UR51, 0x7, URZ ;  /* 0x0000000733337899 */ /* 0x010fe400080006ff */
[----:B-----5:R-:W-:-:S03]  /*0c30*/  UIADD3 UR9, UP2, UPT, UR6, 0x1c0, URZ ;  /* 0x000001c006097890 */ /* 0x020fc6000ff5e0ff */
[----:B------:R-:W1:Y:S01]  /*0c40*/  SYNCS.PHASECHK.TRANS64.TRYWAIT P0, [UR49+0x10], R4 ;  /* 0x00001004ff0075a7 */ /* 0x000e620008001131 */
[----:B---3--:R-:W-:Y:S02]  /*0c50*/  UIADD3 UR4, UPT, UPT, -UR8, UR51, UR23 ;  /* 0x0000003308047290 */ /* 0x008fe4000fffe117 */
[----:B------:R-:W-:Y:S01]  /*0c60*/  UIADD3.X UR10, UPT, UPT, URZ, UR5, URZ, UP3, !UPT ;  /* 0x00000005ff0a7290 */ /* 0x000fe20009ffe4ff */
[----:B------:R-:W-:Y:S01]  /*0c70*/  UMOV UR26, 0x40 ;  /* 0x00000040001a7882 */ /* 0x000fe20000000000 */
[----:B------:R-:W-:Y:S01]  /*0c80*/  UMOV UR18, URZ ;  /* 0x000000ff00127c82 */ /* 0x000fe20008000000 */
[----:B------:R-:W-:Y:S02]  /*0c90*/  UIADD3 UR6, UP1, UPT, UR12, 0x140, URZ ;  /* 0x000001400c067890 */ /* 0x000fe4000ff3e0ff */
[----:B------:R-:W-:Y:S02]  /*0ca0*/  UIADD3 UR14, UP0, UPT, UR16, 0x140, URZ ;  /* 0x00000140100e7890 */ /* 0x000fe4000ff1e0ff */
[----:B------:R-:W-:-:S02]  /*0cb0*/  UIADD3.X UR8, UPT, UPT, URZ, UR7, URZ, UP2, !UPT ;  /* 0x00000007ff087290 */ /* 0x000fc400097fe4ff */
[----:B------:R-:W-:Y:S01]  /*0cc0*/  USHF.R.S32.HI UR5, URZ, 0x1f, UR4 ;  /* 0x0000001fff057899 */ /* 0x000fe20008011404 */
[----:B------:R-:W-:Y:S01]  /*0cd0*/  UMOV UR52, UR36 ;  /* 0x0000002400347c82 */ /* 0x000fe20008000000 */
[----:B------:R-:W-:Y:S01]  /*0ce0*/  UMOV UR53, UR37 ;  /* 0x0000002500357c82 */ /* 0x000fe20008000000 */
[----:B------:R-:W-:Y:S01]  /*0cf0*/  UMOV UR28, UR36 ;  /* 0x00000024001c7c82 */ /* 0x000fe20008000000 */
[----:B------:R-:W-:Y:S01]  /*0d00*/  UMOV UR29, UR37 ;  /* 0x00000025001d7c82 */ /* 0x000fe20008000000 */
[----:B------:R-:W-:Y:S01]  /*0d10*/  UMOV UR20, UR36 ;  /* 0x0000002400147c82 */ /* 0x000fe20008000000 */
[----:B------:R-:W-:Y:S01]  /*0d20*/  UMOV UR21, UR37 ;  /* 0x0000002500157c82 */ /* 0x000fe20008000000 */
[----:B-1----:R-:W-:Y:S05]  /*0d30*/  @!P0 BRA `(.L_x_14) ;  /* 0x0000009000bc8947 */ /* 0x002fea0003800000 */
.L_x_77:
[----:B------:R-:W-:Y:S01]  /*0d40*/  ELECT P0, URZ, PT ;  /* 0x0000000000ff782f */ /* 0x000fe20003800000 */
[----:B------:R-:W-:Y:S02]  /*0d50*/  ULOP3.LUT UR11, UR11, UR10, URZ, 0x3c, !UPT ;  /* 0x0000000a0b0b7292 */ /* 0x000fe4000f8e3cff */
[----:B------:R-:W-:Y:S02]  /*0d60*/  ULOP3.LUT UR9, UR9, UR8, URZ, 0x3c, !UPT ;  /* 0x0000000809097292 */ /* 0x000fe4000f8e3cff */
[----:B------:R-:W-:Y:S02]  /*0d70*/  ULEA.HI UR4, UR5, UR4, URZ, 0x7 ;  /* 0x0000000405047291 */ /* 0x000fe4000f8f38ff */
[----:B------:R-:W-:Y:S02]  /*0d80*/  ULOP3.LUT UR10, UR11, UR10, URZ, 0x3c, !UPT ;  /* 0x0000000a0b0a7292 */ /* 0x000fe4000f8e3cff */
[----:B------:R-:W-:Y:S02]  /*0d90*/  ULOP3.LUT UR8, UR9, UR8, URZ, 0x3c, !UPT ;  /* 0x0000000809087292 */ /* 0x000fe4000f8e3cff */
[----:B------:R-:W-:-:S02]  /*0da0*/  USHF.R.S32.HI UR4, URZ, 0x7, UR4 ;  /* 0x00000007ff047899 */ /* 0x000fc40008011404 */
[----:B-1----:R-:W-:Y:S01]  /*0db0*/  @P0 MOV R3, 0x10000 ;  /* 0x0001000000030802 */ /* 0x002fe20000000f00 */
[----:B------:R-:W-:Y:S02]  /*0dc0*/  UIADD3 UR48, UPT, UPT, UR49, 0x10400, URZ ;  /* 0x0001040031307890 */ /* 0x000fe4000fffe0ff */
[----:B------:R-:W-:Y:S01]  /*0dd0*/  ULOP3.LUT UR11, UR11, UR10, URZ, 0x3c, !UPT ;  /* 0x0000000a0b0b7292 */ /* 0x000fe2000f8e3cff */
[----:B------:R1:W-:Y:S01]  /*0de0*/  @P0 SYNCS.ARRIVE.TRANS64 RZ, [UR49], R3 ;  /* 0x00000003ffff09a7 */ /* 0x0003e20008000031 */
[----:B------:R-:W-:Y:S02]  /*0df0*/  UIADD3.X UR7, UPT, UPT, URZ, UR17, URZ, UP0, !UPT ;  /* 0x00000011ff077290 */ /* 0x000fe400087fe4ff */
[----:B------:R-:W-:Y:S02]  /*0e00*/  UIADD3 UR24, UPT, UPT, UR49, 0x14400, URZ ;  /* 0x0001440031187890 */ /* 0x000fe4000fffe0ff */
[----:B------:R-:W-:Y:S02]  /*0e10*/  ULOP3.LUT UR9, UR9, UR8, URZ, 0x3c, !UPT ;  /* 0x0000000809097292 */ /* 0x000fe4000f8e3cff */
[----:B------:R-:W-:Y:S01]  /*0e20*/  UISETP.LT.AND UP0, UPT, URZ, UR4, UPT ;  /* 0x00000004ff00728c */ /* 0x000fe2000bf01270 */
[----:B------:R2:W-:Y:S01]  /*0e30*/  UTMALDG.4D [UR48], [UR10], desc[URZ] ;  /* 0x0000ff300a0075b4 */ /* 0x0005e20008019000 */
[----:B------:R-:W-:Y:S01]  /*0e40*/  UMOV UR25, UR49 ;  /* 0x0000003100197c82 */ /* 0x000fe20008000000 */
[----:B------:R-:W-:Y:S01]  /*0e50*/  UMOV UR27, UR51 ;  /* 0x00000033001b7c82 */ /* 0x000fe20008000000 */
[----:B------:R-:W-:-:S02]  /*0e60*/  USEL UR22, URZ, UR4, !UP0 ;  /* 0x00000004ff167287 */ /* 0x000fc4000c000000 */
[----:B------:R-:W-:Y:S02]  /*0e70*/  UIADD3.X UR5, UPT, UPT, URZ, UR13, URZ, UP1, !UPT ;  /* 0x0000000dff057290 */ /* 0x000fe40008ffe4ff */
[----:B------:R-:W-:Y:S01]  /*0e80*/  UIADD3 UR16, UPT, UPT, UR49, 0x400, URZ ;  /* 0x0000040031107890 */ /* 0x000fe2000fffe0ff */
[----:B------:R3:W-:Y:S01]  /*0e90*/  UTMALDG.4D [UR24], [UR8], desc[URZ] ;  /* 0x0000ff18080075b4 */ /* 0x0007e20008019000 */
[----:B------:R-:W-:Y:S01]  /*0ea0*/  USHF.L.U32 UR35, UR22, 0x7, URZ ;  /* 0x0000000716237899 */ /* 0x000fe200080006ff */
[----:B------:R-:W-:Y:S01]  /*0eb0*/  UMOV UR17, UR49 ;  /* 0x0000003100117c82 */ /* 0x000fe20008000000 */
[----:B------:R-:W-:Y:S01]  /*0ec0*/  UMOV UR4, UR6 ;  /* 0x0000000600047c82 */ /* 0x000fe20008000000 */
[----:B------:R-:W-:Y:S01]  /*0ed0*/  UMOV UR12, UR36 ;  /* 0x00000024000c7c82 */ /* 0x000fe20008000000 */
[----:B------:R-:W-:Y:S01]  /*0ee0*/  UMOV UR13, UR37 ;  /* 0x00000025000d7c82 */ /* 0x000fe20008000000 */
[----:B------:R-:W-:Y:S02]  /*0ef0*/  UMOV UR6, UR14 ;  /* 0x0000000e00067c82 */ /* 0x000fe40008000000 */
[----:B------:R-:W-:-:S02]  /*0f00*/  UMOV UR19, UR35 ;  /* 0x0000002300137c82 */ /* 0x000fc40008000000 */
[----:B------:R-:W-:Y:S01]  /*0f10*/  UTMALDG.4D [UR16], [UR4], desc[URZ] ;  /* 0x0000ff10040075b4 */ /* 0x000fe20008019000 */
[----:B--2---:R-:W-:Y:S01]  /*0f20*/  UMOV UR10, 0x40 ;  /* 0x00000040000a7882 */ /* 0x004fe20000000000 */
[----:B------:R-:W-:Y:S01]  /*0f30*/  UMOV UR11, UR35 ;  /* 0x00000023000b7c82 */ /* 0x000fe20008000000 */
[----:B---3--:R-:W-:Y:S01]  /*0f40*/  UIADD3 UR8, UPT, UPT, UR49, 0x4400, URZ ;  /* 0x0000440031087890 */ /* 0x008fe2000fffe0ff */
[----:B------:R-:W-:-:S08]  /*0f50*/  UMOV UR9, UR49 ;  /* 0x0000003100097c82 */ /* 0x000fd00008000000 */
[----:B------:R2:W-:Y:S01]  /*0f60*/  UTMALDG.4D [UR8], [UR6], desc[URZ] ;  /* 0x0000ff08060075b4 */ /* 0x0005e20008019000 */
[----:B------:R-:W3:Y:S01]  /*0f70*/  SYNCS.PHASECHK.TRANS64.TRYWAIT P0, [UR49+0x40], R4 ;  /* 0x00004004ff0075a7 */ /* 0x000ee20008001131 */
[----:B--2---:R-:W2:Y:S01]  /*0f80*/  LDCU.128 UR8, c[0x0][0x3c0] ;  /* 0x00007800ff0877ac */ /* 0x004ea20008000c00 */
[----:B------:R-:W4:Y:S01]  /*0f90*/  LDCU.64 UR12, c[0x0][0x3a8] ;  /* 0x00007500ff0c77ac */ /* 0x000f220008000a00 */
[----:B--2---:R-:W-:-:S04]  /*0fa0*/  UIMAD.WIDE.U32 UR4, UR36, UR8, URZ ;  /* 0x00000008240472a5 */ /* 0x004fc8000f8e00ff */
[----:B------:R-:W-:-:S04]  /*0fb0*/  UIMAD UR5, UR36, UR9, UR5 ;  /* 0x00000009240572a4 */ /* 0x000fc8000f8e0205 */
[----:B------:R-:W-:Y:S01]  /*0fc0*/  UIMAD.WIDE.U32 UR52, UR37, UR10, UR4 ;  /* 0x0000000a253472a5 */ /* 0x000fe2000f8e0004 */
[----:B-1-34-:R-:W-:Y:S11]  /*0fd0*/  @!P0 BRA `(.L_x_15) ;  /* 0x0000009000348947 */ /* 0x01aff60003800000 */
.L_x_79:
[----:B------:R-:W-:Y:S01]  /*0fe0*/  ELECT P0, URZ, PT ;  /* 0x0000000000ff782f */ /* 0x000fe20003800000 */
[----:B------:R-:W-:Y:S02]  /*0ff0*/  UIMAD UR48, UR37, UR11, UR53 ;  /* 0x0000000b253072a4 */ /* 0x000fe4000f8e0235 */
[----:B------:R-:W-:Y:S02]  /*1000*/  UIADD3 UR5, UP0, UPT, UR35, UR52, URZ ;  /* 0x0000003423057290 */ /* 0x000fe4000ff1e0ff */
[----:B------:R-:W-:Y:S02]  /*1010*/  UIADD3 UR6, UPT, UPT, UR49, 0x30400, URZ ;  /* 0x0003040031067890 */ /* 0x000fe4000fffe0ff */
[----:B------:R-:W-:Y:S02]  /*1020*/  UIADD3.X UR8, UPT, UPT, URZ, UR48, URZ, UP0, !UPT ;  /* 0x00000030ff087290 */ /* 0x000fe400087fe4ff */
[----:B------:R-:W-:Y:S02]  /*1030*/  ULEA UR4, UP0, UR5, UR12, 0x2 ;  /* 0x0000000c05047291 */ /* 0x000fe4000f8010ff */
[----:B------:R-:W-:-:S02]  /*1040*/  UIADD3 UR7, UPT, UPT, UR49, 0x30, URZ ;  /* 0x0000003031077890 */ /* 0x000fc4000fffe0ff */
[----:B-1----:R-:W-:Y:S01]  /*1050*/  @P0 MOV R3, 0x200 ;  /* 0x0000020000030802 */ /* 0x002fe20000000f00 */
[----:B------:R-:W-:Y:S02]  /*1060*/  UPRMT UR6, UR54, 0x654, UR6 ;  /* 0x0000065436067896 */ /* 0x000fe40008000006 */
[----:B------:R-:W-:Y:S01]  /*1070*/  ULEA.HI.X UR5, UR5, UR13, UR8, 0x2, UP0 ;  /* 0x0000000d05057291 */ /* 0x000fe200080f1408 */
[----:B------:R1:W-:Y:S01]  /*1080*/  @P0 SYNCS.ARRIVE.TRANS64 RZ, [UR49+0x30], R3 ;  /* 0x00003003ffff09a7 */ /* 0x0003e20008000031 */
[----:B------:R-:W2:Y:S01]  /*1090*/  LDCU.64 UR12, c[0x0][0x348] ;  /* 0x00006900ff0c77ac */ /* 0x000ea20008000a00 */
[----:B------:R-:W-:Y:S01]  /*10a0*/  UMOV UR8, 0x20 ;  /* 0x0000002000087882 */ /* 0x000fe20000000000 */
[----:B------:R-:W3:Y:S05]  /*10b0*/  LDCU.64 UR16, c[0x0][0x348] ;  /* 0x00006900ff1077ac */ /* 0x000eea0008000a00 */
[----:B------:R4:W-:Y:S01]  /*10c0*/  UBLKCP.S.G [UR6], [UR4], UR8 ;  /* 0x00000006040073ba */ /* 0x0009e20008000208 */
[----:B------:R-:W5:Y:S01]  /*10d0*/  LDCU.64 UR24, c[0x0][0x348] ;  /* 0x00006900ff1877ac */ /* 0x000f620008000a00 */
[----:B------:R-:W-:Y:S01]  /*10e0*/  UMOV UR42, URZ ;  /* 0x000000ff002a7c82 */ /* 0x000fe20008000000 */
[----:B------:R-:W-:Y:S01]  /*10f0*/  UMOV UR26, 0x40 ;  /* 0x00000040001a7882 */ /* 0x000fe20000000000 */
[----:B------:R-:W1:Y:S01]  /*1100*/  SYNCS.PHASECHK.TRANS64.TRYWAIT P0, [UR49+0x28], R4 ;  /* 0x00002804ff0075a7 */ /* 0x000e620008001131 */
[----:B------:R-:W-:Y:S01]  /*1110*/  UMOV UR18, URZ ;  /* 0x000000ff00127c82 */ /* 0x000fe20008000000 */
[----:B------:R-:W-:Y:S01]  /*1120*/  UMOV UR44, UR36 ;  /* 0x00000024002c7c82 */ /* 0x000fe20008000000 */
[----:B------:R-:W-:Y:S01]  /*1130*/  UMOV UR45, UR37 ;  /* 0x00000025002d7c82 */ /* 0x000fe20008000000 */
[----:B---3--:R-:W-:-:S02]  /*1140*/  UIADD3 UR10, UP1, UPT, UR16, 0x2c0, URZ ;  /* 0x000002c0100a7890 */ /* 0x008fc4000ff3e0ff */
[----:B-----5:R-:W-:Y:S01]  /*1150*/  UIADD3 UR14, UP0, UPT, UR24, 0x2c0, URZ ;  /* 0x000002c0180e7890 */ /* 0x020fe2000ff1e0ff */
[----:B----4-:R-:W3:Y:S01]  /*1160*/  LDCU.64 UR8, c[0x0][0x348] ;  /* 0x00006900ff0877ac */ /* 0x010ee20008000a00 */
[----:B--2---:R-:W-:Y:S02]  /*1170*/  UIADD3 UR6, UP2, UPT, UR12, 0x240, URZ ;  /* 0x000002400c067890 */ /* 0x004fe4000ff5e0ff */
[----:B---3--:R-:W-:Y:S01]  /*1180*/  UIADD3 UR4, UP3, UPT, UR8, 0x240, URZ ;  /* 0x0000024008047890 */ /* 0x008fe2000ff7e0ff */
[----:B-1----:R-:W-:Y:S11]  /*1190*/  @!P0 BRA `(.L_x_16) ;  /* 0x0000008c00e48947 */ /* 0x002ff60003800000 */
.L_x_81:
[----:B------:R-:W-:Y:S01]  /*11a0*/  ELECT P0, URZ, PT ;  /* 0x0000000000ff782f */ /* 0x000fe20003800000 */
[----:B------:R-:W-:Y:S02]  /*11b0*/  UIADD3.X UR5, UPT, UPT, URZ, UR9, URZ, UP3, !UPT ;  /* 0x00000009ff057290 */ /* 0x000fe40009ffe4ff */
[----:B------:R-:W-:Y:S02]  /*11c0*/  UIADD3.X UR15, UPT, UPT, URZ, UR25, URZ, UP0, !UPT ;  /* 0x00000019ff0f7290 */ /* 0x000fe400087fe4ff */
[----:B------:R-:W-:Y:S02]  /*11d0*/  UIADD3 UR40, UPT, UPT, UR49, 0x18400, URZ ;  /* 0x0001840031287890 */ /* 0x000fe4000fffe0ff */
[----:B------:R-:W-:Y:S02]  /*11e0*/  UIADD3 UR41, UPT, UPT, UR49, 0x20, URZ ;  /* 0x0000002031297890 */ /* 0x000fe4000fffe0ff */
[----:B------:R-:W-:Y:S02]  /*11f0*/  UIADD3.X UR7, UPT, UPT, URZ, UR13, URZ, UP2, !UPT ;  /* 0x0000000dff077290 */ /* 0x000fe400097fe4ff */
[----:B------:R-:W-:-:S02]  /*1200*/  UIADD3.X UR11, UPT, UPT, URZ, UR17, URZ, UP1, !UPT ;  /* 0x00000011ff0b7290 */ /* 0x000fc40008ffe4ff */
[----:B-1----:R-:W-:Y:S01]  /*1210*/  @P0 MOV R3, 0x10000 ;  /* 0x0001000000030802 */ /* 0x002fe20000000f00 */
[----:B------:R-:W-:Y:S02]  /*1220*/  UIADD3 UR24, UPT, UPT, UR49, 0x1c400, URZ ;  /* 0x0001c40031187890 */ /* 0x000fe4000fffe0ff */
[----:B------:R-:W-:Y:S01]  /*1230*/  UIADD3 UR25, UPT, UPT, UR49, 0x20, URZ ;  /* 0x0000002031197890 */ /* 0x000fe2000fffe0ff */
[----:B------:R1:W-:Y:S01]  /*1240*/  @P0 SYNCS.ARRIVE.TRANS64 RZ, [UR49+0x20], R3 ;  /* 0x00002003ffff09a7 */ /* 0x0003e20008000031 */
[----:B------:R-:W-:Y:S02]  /*1250*/  UIADD3 UR16, UPT, UPT, UR49, 0x20400, URZ ;  /* 0x0002040031107890 */ /* 0x000fe4000fffe0ff */
[----:B------:R-:W-:Y:S02]  /*1260*/  UIADD3 UR17, UPT, UPT, UR49, 0x20, URZ ;  /* 0x0000002031117890 */ /* 0x000fe4000fffe0ff */
[----:B------:R-:W-:Y:S02]  /*1270*/  UIADD3 UR8, UPT, UPT, UR49, 0x24400, URZ ;  /* 0x0002440031087890 */ /* 0x000fe4000fffe0ff */
[----:B------:R-:W-:Y:S01]  /*1280*/  UIADD3 UR9, UPT, UPT, UR49, 0x20, URZ ;  /* 0x0000002031097890 */ /* 0x000fe2000fffe0ff */
[----:B------:R-:W-:Y:S01]  /*1290*/  UMOV UR43, UR51 ;  /* 0x00000033002b7c82 */ /* 0x000fe20008000000 */
[----:B------:R-:W-:Y:S01]  /*12a0*/  UMOV UR28, UR36 ;  /* 0x00000024001c7c82 */ /* 0x000fe20008000000 */
[----:B------:R-:W-:Y:S01]  /*12b0*/  UMOV UR29, UR37 ;  /* 0x00000025001d7c82 */ /* 0x000fe20008000000 */
[----:B------:R-:W-:Y:S01]  /*12c0*/  UMOV UR27, UR51 ;  /* 0x00000033001b7c82 */ /* 0x000fe20008000000 */
[----:B------:R-:W-:Y:S01]  /*12d0*/  UMOV UR20, UR36 ;  /* 0x0000002400147c82 */ /* 0x000fe20008000000 */
[----:B------:R-:W-:Y:S01]  /*12e0*/  UMOV UR21, UR37 ;  /* 0x0000002500157c82 */ /* 0x000fe20008000000 */
[----:B------:R-:W-:Y:S01]  /*12f0*/  UTMALDG.4D [UR40], [UR4], desc[URZ] ;  /* 0x0000ff28040075b4 */ /* 0x000fe20008019000 */
[----:B------:R-:W-:Y:S01]  /*1300*/  UMOV UR19, UR35 ;  /* 0x0000002300137c82 */ /* 0x000fe20008000000 */
[----:B------:R-:W-:Y:S01]  /*1310*/  UMOV UR12, UR36 ;  /* 0x00000024000c7c82 */ /* 0x000fe20008000000 */
[----:B------:R-:W-:Y:S01]  /*1320*/  UMOV UR13, UR37 ;  /* 0x00000025000d7c82 */ /* 0x000fe20008000000 */
[----:B------:R2:W-:Y:S01]  /*1330*/  UTMALDG.4D [UR24], [UR6], desc[URZ] ;  /* 0x0000ff18060075b4 */ /* 0x0005e20008019000 */
[----:B------:R3:W-:Y:S01]  /*1340*/  UTMALDG.4D [UR16], [UR10], desc[URZ] ;  /* 0x0000ff100a0075b4 */ /* 0x0007e20008019000 */
[----:B--2---:R-:W2:Y:S01]  /*1350*/  LDCU.64 UR6, c[0x0][0x3e8] ;  /* 0x00007d00ff0677ac */ /* 0x004ea20008000a00 */
[----:B---3--:R-:W-:Y:S01]  /*1360*/  UMOV UR10, 0x40 ;  /* 0x00000040000a7882 */ /* 0x008fe20000000000 */
[----:B------:R-:W-:-:S02]  /*1370*/  UMOV UR11, UR35 ;  /* 0x00000023000b7c82 */ /* 0x000fc40008000000 */
[----:B------:R3:W-:Y:S01]  /*1380*/  UTMALDG.4D [UR8], [UR14], desc[URZ] ;  /* 0x0000ff080e0075b4 */ /* 0x0007e20008019000 */
[----:B------:R-:W4:Y:S01]  /*1390*/  SYNCS.PHASECHK.TRANS64.TRYWAIT P0, [UR49+0x58], R4 ;  /* 0x00005804ff0075a7 */ /* 0x000f220008001131 */
[----:B--2---:R-:W-:-:S04]  /*13a0*/  UIMAD.WIDE.U32 UR4, UR36, UR6, URZ ;  /* 0x00000006240472a5 */ /* 0x004fc8000f8e00ff */
[----:B------:R-:W-:Y:S01]  /*13b0*/  UIMAD UR5, UR36, UR7, UR5 ;  /* 0x00000007240572a4 */ /* 0x000fe2000f8e0205 */
[----:B---3--:R-:W2:Y:S01]  /*13c0*/  LDCU.64 UR14, c[0x0][0x3f0] ;  /* 0x00007e00ff0e77ac */ /* 0x008ea20008000a00 */
[----:B------:R-:W3:Y:S02]  /*13d0*/  LDCU.64 UR8, c[0x0][0x3d0] ;  /* 0x00007a00ff0877ac */ /* 0x000ee40008000a00 */
[----:B--2---:R-:W-:-:S04]  /*13e0*/  UIMAD.WIDE.U32 UR42, UR37, UR14, UR4 ;  /* 0x0000000e252a72a5 */ /* 0x004fc8000f8e0004 */
[----:B------:R-:W-:Y:S02]  /*13f0*/  UIMAD UR15, UR37, UR15, UR43 ;  /* 0x0000000f250f72a4 */ /* 0x000fe4000f8e022b */
[----:B------:R-:W-:-:S04]  /*1400*/  UIADD3 UR4, UP0, UPT, UR35, UR42, URZ ;  /* 0x0000002a23047290 */ /* 0x000fc8000ff1e0ff */
[----:B------:R-:W-:Y:S02]  /*1410*/  UIADD3.X UR5, UPT, UPT, URZ, UR15, URZ, UP0, !UPT ;  /* 0x0000000fff057290 */ /* 0x000fe400087fe4ff */
[----:B---3--:R-:W-:Y:S01]  /*1420*/  ULEA UR7, UP0, UR4, UR8, 0x2 ;  /* 0x0000000804077291 */ /* 0x008fe2000f8010ff */
[----:B-1--4-:R-:W-:Y:S11]  /*1430*/  @!P0 BRA `(.L_x_17) ;  /* 0x0000008c005c8947 */ /* 0x012ff60003800000 */
.L_x_83:
[----:B------:R-:W-:Y:S01]  /*1440*/  ELECT P0, URZ, PT ;  /* 0x0000000000ff782f */ /* 0x000fe20003800000 */
[----:B------:R-:W-:Y:S01]  /*1450*/  HFMA2 R6, -RZ, RZ, 0, 5.9604644775390625e-08 ;  /* 0x00000001ff067431 */ /* 0x000fe200000001ff */
[----:B------:R-:W-:Y:S01]  /*1460*/  ULEA.HI.X UR5, UR4, UR9, UR5, 0x2, UP0 ;  /* 0x0000000904057291 */ /* 0x000fe200080f1405 */
[----:B------:R-:W-:Y:S01]  /*1470*/  IMAD.MOV.U32 R7, RZ, RZ, RZ ;  /* 0x000000ffff077224 */ /* 0x000fe200078e00ff */
[----:B------:R-:W-:Y:S01]  /*1480*/  UIADD3 UR4, UPT, UPT, UR49, 0x30800, URZ ;  /* 0x0003080031047890 */ /* 0x000fe2000fffe0ff */
[----:B------:R-:W-:Y:S01]  /*1490*/  MOV R4, 0x2 ;  /* 0x0000000200047802 */ /* 0x000fe20000000f00 */
[----:B------:R-:W-:Y:S02]  /*14a0*/  UIADD3 UR6, UPT, UPT, -UR23, URZ, URZ ;  /* 0x000000ff17067290 */ /* 0x000fe4000fffe1ff */
[----:B------:R-:W-:Y:S02]  /*14b0*/  UIADD3 UR9, UPT, UPT, UR49, 0x50, URZ ;  /* 0x0000005031097890 */ /* 0x000fe4000fffe0ff */
[----:B------:R-:W-:-:S02]  /*14c0*/  UPRMT UR8, UR54, 0x654, UR4 ;  /* 0x0000065436087896 */ /* 0x000fc40008000004 */
[----:B------:R-:W-:Y:S01]  /*14d0*/  UIADD3 UR10, UPT, UPT, UR23, -0x1, URZ ;  /* 0xffffffff170a7890 */ /* 0x000fe2000fffe0ff */
[----:B-1----:R-:W-:Y:S01]  /*14e0*/  @P0 IMAD.MOV.U32 R3, RZ, RZ, 0x200 ;  /* 0x00000200ff030424 */ /* 0x002fe200078e00ff */
[----:B------:R-:W-:Y:S02]  /*14f0*/  USHF.R.S32.HI UR6, URZ, 0x1f, UR6 ;  /* 0x0000001fff067899 */ /* 0x000fe40008011406 */
[----:B------:R-:W-:Y:S01]  /*1500*/  USHF.R.S32.HI UR14, URZ, 0x1f, UR10 ;  /* 0x0000001fff0e7899 */ /* 0x000fe2000801140a */
[----:B------:R1:W-:Y:S01]  /*1510*/  @P0 SYNCS.ARRIVE.TRANS64 RZ, [UR49+0x50], R3 ;  /* 0x00005003ffff09a7 */ /* 0x0003e20008000031 */
[----:B------:R-:W-:Y:S01]  /*1520*/  ULEA.HI UR6, UR6, -UR23, URZ, 0x7 ;  /* 0x8000001706067291 */ /* 0x000fe2000f8f38ff */
[----:B------:R-:W-:Y:S01]  /*1530*/  UMOV UR11, 0x20 ;  /* 0x00000020000b7882 */ /* 0x000fe20000000000 */
[----:B------:R-:W-:Y:S01]  /*1540*/  UMOV UR4, UR7 ;  /* 0x0000000700047c82 */ /* 0x000fe20008000000 */
[----:B------:R-:W-:Y:S01]  /*1550*/  UISETP.GT.AND UP0, UPT, UR23, URZ, UPT ;  /* 0x000000ff1700728c */ /* 0x000fe2000bf04270 */
[----:B------:R2:W-:Y:S01]  /*1560*/  UBLKCP.S.G [UR8], [UR4], UR11 ;  /* 0x00000008040073ba */ /* 0x0005e2000800020b */
[----:B------:R-:W-:-:S04]  /*1570*/  ULEA.HI UR14, UR14, UR10, URZ, 0x7 ;  /* 0x0000000a0e0e7291 */ /* 0x000fc8000f8f38ff */
[----:B------:R-:W-:Y:S02]  /*1580*/  ULEA.HI.SX32 UR14, UR14, 0x1, 0x19 ;  /* 0x000000010e0e7891 */ /* 0x000fe4000f8fcaff */
[----:B--2---:R-:W-:Y:S02]  /*1590*/  USHF.R.S32.HI UR4, URZ, 0x7, UR6 ;  /* 0x00000007ff047899 */ /* 0x004fe40008011406 */
[----:B------:R-:W-:Y:S02]  /*15a0*/  UIADD3 UR5, UPT, UPT, UR22, 0x1, URZ ;  /* 0x0000000116057890 */ /* 0x000fe4000fffe0ff */
[----:B------:R-:W-:-:S07]  /*15b0*/  UIADD3 UR4, UPT, UPT, -UR4, URZ, URZ ;  /* 0x000000ff04047290 */ /* 0x000fce000fffe1ff */
[----:B------:R-:W-:Y:S02]  /*15c0*/  @!UP0 UMOV UR14, UR4 ;  /* 0x00000004000e8c82 */ /* 0x000fe40008000000 */
[----:B------:R-:W-:-:S09]  /*15d0*/  UISETP.GE.AND UP0, UPT, UR5, UR14, UPT ;  /* 0x0000000e0500728c */ /* 0x000fd2000bf06270 */
[----:B-1----:R-:W-:Y:S05]  /*15e0*/  BRA.U UP0, `(.L_x_18) ;  /* 0x00000005007c7547 */ /* 0x002fea000b800000 */
[----:B------:R-:W1:Y:S01]  /*15f0*/  LDCU.64 UR6, c[0x0][0x348] ;  /* 0x00006900ff0677ac */ /* 0x000e620008000a00 */
[----:B------:R-:W-:Y:S02]  /*1600*/  MOV R6, 0x1 ;  /* 0x0000000100067802 */ /* 0x000fe40000000f00 */
[----:B------:R-:W-:Y:S01]  /*1610*/  MOV R7, RZ ;  /* 0x000000ff00077202 */ /* 0x000fe20000000f00 */
[----:B------:R-:W-:Y:S01]  /*1620*/  UIADD3 UR14, UPT, UPT, -UR14, UR22, URZ ;  /* 0x000000160e0e7290 */ /* 0x000fe2000fffe1ff */
[----:B------:R-:W-:Y:S01]  /*1630*/  MOV R4, 0x200 ;  /* 0x0000020000047802 */ /* 0x000fe20000000f00 */
[----:B------:R-:W-:Y:S01]  /*1640*/  UIADD3 UR50, UPT, UPT, UR49, 0x30800, URZ ;  /* 0x0003080031327890 */ /* 0x000fe2000fffe0ff */
[----:B------:R-:W-:Y:S01]  /*1650*/  UMOV UR4, 0x1 ;  /* 0x0000000100047882 */ /* 0x000fe20000000000 */
[----:B------:R-:W2:Y:S01]  /*1660*/  LDCU.64 UR46, c[0x0][0x3a8] ;  /* 0x00007500ff2e77ac */ /* 0x000ea20008000a00 */
[----:B------:R-:W3:Y:S01]  /*1670*/  LDCU.64 UR44, c[0x0][0x3d0] ;  /* 0x00007a00ff2c77ac */ /* 0x000ee20008000a00 */
[----:B------:R-:W-:-:S02]  /*1680*/  UIADD3 UR51, UPT, UPT, UR49, 0x50, URZ ;  /* 0x0000005031337890 */ /* 0x000fc4000fffe0ff */
[----:B-1----:R-:W-:Y:S02]  /*1690*/  UIADD3 UR40, UP3, UPT, UR6, 0x140, URZ ;  /* 0x0000014006287890 */ /* 0x002fe4000ff7e0ff */
[----:B------:R-:W-:Y:S02]  /*16a0*/  UIADD3 UR38, UP2, UPT, UR6, 0x140, URZ ;  /* 0x0000014006267890 */ /* 0x000fe4000ff5e0ff */
[----:B------:R-:W-:Y:S02]  /*16b0*/  UIADD3 UR30, UP1, UPT, UR6, 0x2c0, URZ ;  /* 0x000002c0061e7890 */ /* 0x000fe4000ff3e0ff */
[----:B------:R-:W-:Y:S02]  /*16c0*/  UIADD3 UR22, UP0, UPT, UR6, 0x2c0, URZ ;  /* 0x000002c006167890 */ /* 0x000fe4000ff1e0ff */
[----:B------:R-:W-:Y:S02]  /*16d0*/  UIADD3 UR16, UPT, UPT, UR49, 0x20400, URZ ;  /* 0x0002040031107890 */ /* 0x000fe4000fffe0ff */
[----:B------:R-:W-:-:S02]  /*16e0*/  UIADD3 UR17, UPT, UPT, UR49, 0x20, URZ ;  /* 0x0000002031117890 */ /* 0x000fc4000fffe0ff */
[----:B------:R-:W-:Y:S02]  /*16f0*/  UIADD3 UR8, UPT, UPT, UR49, 0x24400, URZ ;  /* 0x0002440031087890 */ /* 0x000fe4000fffe0ff */
[----:B------:R-:W-:Y:S02]  /*1700*/  UIADD3 UR9, UPT, UPT, UR49, 0x20, URZ ;  /* 0x0000002031097890 */ /* 0x000fe4000fffe0ff */
[----:B------:R-:W-:Y:S02]  /*1710*/  UPRMT UR50, UR54, 0x654, UR50 ;  /* 0x0000065436327896 */ /* 0x000fe40008000032 */
[----:B------:R-:W-:Y:S02]  /*1720*/  UIADD3.X UR41, UPT, UPT, URZ, UR7, URZ, UP3, !UPT ;  /* 0x00000007ff297290 */ /* 0x000fe40009ffe4ff */
[----:B------:R-:W-:Y:S02]  /*1730*/  UIADD3.X UR39, UPT, UPT, URZ, UR7, URZ, UP2, !UPT ;  /* 0x00000007ff277290 */ /* 0x000fe400097fe4ff */
[----:B------:R-:W-:-:S02]  /*1740*/  UIADD3.X UR31, UPT, UPT, URZ, UR7, URZ, UP1, !UPT ;  /* 0x00000007ff1f7290 */ /* 0x000fc40008ffe4ff */
[----:B------:R-:W-:Y:S01]  /*1750*/  UIADD3.X UR23, UPT, UPT, URZ, UR7, URZ, UP0, !UPT ;  /* 0x00000007ff177290 */ /* 0x000fe200087fe4ff */
[----:B------:R-:W-:Y:S01]  /*1760*/  UMOV UR34, URZ ;  /* 0x000000ff00227c82 */ /* 0x000fe20008000000 */
[----:B------:R-:W-:Y:S01]  /*1770*/  UMOV UR26, 0x40 ;  /* 0x00000040001a7882 */ /* 0x000fe20000000000 */
[----:B------:R-:W-:Y:S01]  /*1780*/  UMOV UR18, URZ ;  /* 0x000000ff00127c82 */ /* 0x000fe20008000000 */
[----:B--23--:R-:W-:-:S08]  /*1790*/  UMOV UR10, 0x40 ;  /* 0x00000040000a7882 */ /* 0x00cfd00000000000 */
.L_x_23:
[----:B------:R-:W-:Y:S01]  /*17a0*/  ULEA UR33, UR4, UR49, 0x3 ;  /* 0x0000003104217291 */ /* 0x000fe2000f8e18ff */
[----:B------:R-:W-:-:S08]  /*17b0*/  SHF.L.U32 R5, R6, 0x1f, RZ ;  /* 0x0000001f06057819 */ /* 0x000fd000000006ff */
[----:B-1----:R-:W1:Y:S02]  /*17c0*/  SYNCS.PHASECHK.TRANS64.TRYWAIT P0, [UR33+0x10], R5 ;  /* 0x00001005ff0075a7 */ /* 0x002e640008001121 */
[----:B-12---:R-:W-:Y:S05]  /*17d0*/  @!P0 BRA `(.L_x_19) ;  /* 0x0000008800948947 */ /* 0x006fea0003800000 */
.L_x_85:
[----:B------:R-:W-:Y:S01]  /*17e0*/  ELECT P0, URZ, PT ;  /* 0x0000000000ff782f */ /* 0x000fe20003800000 */
[----:B------:R-:W-:Y:S02]  /*17f0*/  ULEA UR32, UR4, UR49, 0xf ;  /* 0x0000003104207291 */ /* 0x000fe4000f8e78ff */
[----:B------:R-:W-:Y:S02]  /*1800*/  ULEA UR24, UR4, UR49, 0xf ;  /* 0x0000003104187291 */ /* 0x000fe4000f8e78ff */
[----:B------:R-:W-:Y:S02]  /*1810*/  UIADD3 UR35, UPT, UPT, UR35, 0x80, URZ ;  /* 0x0000008023237890 */ /* 0x000fe4000fffe0ff */
[----:B------:R-:W-:Y:S02]  /*1820*/  UIADD3 UR32, UPT, UPT, UR32, 0x400, URZ ;  /* 0x0000040020207890 */ /* 0x000fe4000fffe0ff */
[----:B------:R-:W-:Y:S01]  /*1830*/  UIADD3 UR24, UPT, UPT, UR24, 0x4400, URZ ;  /* 0x0000440018187890 */ /* 0x000fe2000fffe0ff */
[----:B------:R-:W-:-:S03]  /*1840*/  UMOV UR28, UR36 ;  /* 0x00000024001c7c82 */ /* 0x000fc60008000000 */
[----:B-1----:R-:W-:Y:S01]  /*1850*/  @P0 MOV R3, 0x8000 ;  /* 0x0000800000030802 */ /* 0x002fe20000000f00 */
[----:B------:R-:W-:Y:S01]  /*1860*/  UMOV UR29, UR37 ;  /* 0x00000025001d7c82 */ /* 0x000fe20008000000 */
[----:B------:R-:W-:Y:S01]  /*1870*/  UMOV UR25, UR33 ;  /* 0x0000002100197c82 */ /* 0x000fe20008000000 */
[----:B------:R-:W-:Y:S01]  /*1880*/  UMOV UR27, UR35 ;  /* 0x00000023001b7c82 */ /* 0x000fe20008000000 */
[----:B------:R1:W-:Y:S01]  /*1890*/  @P0 SYNCS.ARRIVE.TRANS64 RZ, [UR33], R3 ;  /* 0x00000003ffff09a7 */ /* 0x0003e20008000021 */
[----:B------:R1:W-:Y:S01]  /*18a0*/  UTMALDG.4D [UR32], [UR40], desc[URZ] ;  /* 0x0000ff20280075b4 */ /* 0x0003e20008019000 */
[----:B------:R1:W-:Y:S01]  /*18b0*/  UTMALDG.4D [UR24], [UR38], desc[URZ] ;  /* 0x0000ff18260075b4 */ /* 0x0003e20008019000 */
[----:B------:R-:W2:Y:S02]  /*18c0*/  SYNCS.PHASECHK.TRANS64.TRYWAIT P0, [UR33+0x40], R5 ;  /* 0x00004005ff0075a7 */ /* 0x000ea40008001121 */
[----:B-12---:R-:W-:Y:S05]  /*18d0*/  @!P0 BRA `(.L_x_20) ;  /* 0x0000008800748947 */ /* 0x006fea0003800000 */
.L_x_87:
[----:B------:R-:W-:Y:S02]  /*18e0*/  ELECT P0, URZ, PT ;  /* 0x0000000000ff782f */ /* 0x000fe40003800000 */
[----:B------:R-:W-:Y:S01]  /*18f0*/  SHF.L.U32 R5, R7, 0x1f, RZ ;  /* 0x0000001f07057819 */ /* 0x000fe200000006ff */
[----:B------:R-:W-:Y:S02]  /*1900*/  ULEA UR6, UR4, UR49, 0x9 ;  /* 0x0000003104067291 */ /* 0x000fe4000f8e48ff */
[----:B------:R-:W-:Y:S02]  /*1910*/  UIADD3 UR5, UP0, UPT, UR35, UR52, URZ ;  /* 0x0000003423057290 */ /* 0x000fe4000ff1e0ff */
[----:B------:R-:W-:Y:S02]  /*1920*/  UIADD3 UR7, UPT, UPT, UR6, 0x30400, URZ ;  /* 0x0003040006077890 */ /* 0x000fe4000fffe0ff */
[----:B------:R-:W-:Y:S02]  /*1930*/  UIADD3.X UR11, UPT, UPT, URZ, UR48, URZ, UP0, !UPT ;  /* 0x00000030ff0b7290 */ /* 0x000fe400087fe4ff */
[----:B------:R-:W-:-:S02]  /*1940*/  ULEA UR6, UP0, UR5, UR46, 0x2 ;  /* 0x0000002e05067291 */ /* 0x000fc4000f8010ff */
[----:B------:R-:W-:Y:S01]  /*1950*/  UPRMT UR12, UR54, 0x654, UR7 ;  /* 0x00000654360c7896 */ /* 0x000fe20008000007 */
[----:B-1----:R-:W-:Y:S01]  /*1960*/  @P0 IMAD.MOV.U32 R3, RZ, RZ, 0x200 ;  /* 0x00000200ff030424 */ /* 0x002fe200078e00ff */
[----:B------:R-:W-:Y:S02]  /*1970*/  UIADD3 UR13, UPT, UPT, UR33, 0x30, URZ ;  /* 0x00000030210d7890 */ /* 0x000fe4000fffe0ff */
[----:B------:R-:W-:Y:S01]  /*1980*/  ULEA.HI.X UR7, UR5, UR47, UR11, 0x2, UP0 ;  /* 0x0000002f05077291 */ /* 0x000fe200080f140b */
[----:B------:R1:W-:Y:S02]  /*1990*/  @P0 SYNCS.ARRIVE.TRANS64 RZ, [UR33+0x30], R3 ;  /* 0x00003003ffff09a7 */ /* 0x0003e40008000021 */
[----:B------:R-:W-:-:S06]  /*19a0*/  UMOV UR5, 0x20 ;  /* 0x0000002000057882 */ /* 0x000fcc0000000000 */
[----:B------:R1:W-:Y:S01]  /*19b0*/  UBLKCP.S.G [UR12], [UR6], UR5 ;  /* 0x0000000c060073ba */ /* 0x0003e20008000205 */
[----:B------:R-:W2:Y:S02]  /*19c0*/  SYNCS.PHASECHK.TRANS64.TRYWAIT P0, [UR49+0x28], R5 ;  /* 0x00002805ff0075a7 */ /* 0x000ea40008001131 */
[----:B-12---:R-:W-:Y:S05]  /*19d0*/  @!P0 BRA `(.L_x_21) ;  /* 0x0000008800548947 */ /* 0x006fea0003800000 */
.L_x_89:
[----:B------:R-:W-:Y:S01]  /*19e0*/  ELECT P0, URZ, PT ;  /* 0x0000000000ff782f */ /* 0x000fe20003800000 */
[----:B------:R-:W-:Y:S01]  /*19f0*/  UMOV UR20, UR36 ;  /* 0x0000002400147c82 */ /* 0x000fe20008000000 */
[----:B------:R-:W-:Y:S01]  /*1a00*/  UMOV UR21, UR37 ;  /* 0x0000002500157c82 */ /* 0x000fe20008000000 */
[----:B------:R-:W-:Y:S01]  /*1a10*/  UMOV UR19, UR35 ;  /* 0x0000002300137c82 */ /* 0x000fe20008000000 */
[----:B------:R-:W-:Y:S01]  /*1a20*/  UMOV UR12, UR36 ;  /* 0x00000024000c7c82 */ /* 0x000fe20008000000 */
[----:B------:R-:W-:Y:S01]  /*1a30*/  UMOV UR13, UR37 ;  /* 0x00000025000d7c82 */ /* 0x000fe20008000000 */
[----:B------:R-:W-:Y:S01]  /*1a40*/  UMOV UR11, UR35 ;  /* 0x00000023000b7c82 */ /* 0x000fe20008000000 */
[----:B------:R-:W-:Y:S02]  /*1a50*/  UIADD3 UR4, UPT, UPT, UR4, 0x1, URZ ;  /* 0x0000000104047890 */ /* 0x000fe4000fffe0ff */
[----:B------:R-:W-:Y:S02]  /*1a60*/  UIADD3 UR14, UPT, UPT, UR14, 0x1, URZ ;  /* 0x000000010e0e7890 */ /* 0x000fe4000fffe0ff */
[----:B------:R-:W-:-:S02]  /*1a70*/  UISETP.NE.AND UP0, UPT, UR4, 0x2, UPT ;  /* 0x000000020400788c */ /* 0x000fc4000bf05270 */
[----:B-1----:R-:W-:Y:S01]  /*1a80*/  @P0 IMAD.MOV.U32 R3, RZ, RZ, 0x8000 ;  /* 0x00008000ff030424 */ /* 0x002fe200078e00ff */
[----:B------:R-:W-:Y:S02]  /*1a90*/  UISETP.NE.AND UP1, UPT, UR14, -0x1, UPT ;  /* 0xffffffff0e00788c */ /* 0x000fe4000bf25270 */
[----:B------:R-:W-:Y:S01]  /*1aa0*/  USEL UR5, URZ, 0x1, UP0 ;  /* 0x00000001ff057887 */ /* 0x000fe20008000000 */
[----:B------:R1:W-:Y:S01]  /*1ab0*/  @P0 SYNCS.ARRIVE.TRANS64 RZ, [UR49+0x20], R3 ;  /* 0x00002003ffff09a7 */ /* 0x0003e20008000031 */
[----:B------:R1:W-:Y:S01]  /*1ac0*/  UTMALDG.4D [UR16], [UR30], desc[URZ] ;  /* 0x0000ff101e0075b4 */ /* 0x0003e20008019000 */
[----:B------:R-:W-:-:S03]  /*1ad0*/  USEL UR4, UR4, URZ, UP0 ;  /* 0x000000ff04047287 */ /* 0x000fc60008000000 */
[----:B------:R-:W-:Y:S01]  /*1ae0*/  LOP3.LUT R6, R6, UR5, RZ, 0x3c, !PT ;  /* 0x0000000506067c12 */ /* 0x000fe2000f8e3cff */
[----:B------:R1:W-:Y:S01]  /*1af0*/  UTMALDG.4D [UR8], [UR22], desc[URZ] ;  /* 0x0000ff08160075b4 */ /* 0x0003e20008019000 */
[----:B------:R-:W2:Y:S02]  /*1b00*/  SYNCS.PHASECHK.TRANS64.TRYWAIT P0, [UR49+0x58], R5 ;  /* 0x00005805ff0075a7 */ /* 0x000ea40008001131 */
[----:B-12---:R-:W-:Y:S05]  /*1b10*/  @!P0 BRA `(.L_x_22) ;  /* 0x0000008800248947 */ /* 0x006fea0003800000 */
.L_x_91:
[----:B------:R-:W-:Y:S01]  /*1b20*/  UIADD3 UR5, UP0, UPT, UR35, UR42, URZ ;  /* 0x0000002a23057290 */ /* 0x000fe2000ff1e0ff */
[----:B------:R-:W-:Y:S02]  /*1b30*/  LOP3.LUT R7, R7, 0x1, RZ, 0x3c, !PT ;  /* 0x0000000107077812 */ /* 0x000fe400078e3cff */
[----:B------:R-:W-:Y:S01]  /*1b40*/  ELECT P0, URZ, PT ;  /* 0x0000000000ff782f */ /* 0x000fe20003800000 */
[----:B------:R-:W-:Y:S02]  /*1b50*/  UIADD3.X UR7, UPT, UPT, URZ, UR15, URZ, UP0, !UPT ;  /* 0x0000000fff077290 */ /* 0x000fe400087fe4ff */
[----:B------:R-:W-:-:S04]  /*1b60*/  ULEA UR6, UP0, UR5, UR44, 0x2 ;  /* 0x0000002c05067291 */ /* 0x000fc8000f8010ff */
[----:B------:R-:W-:-:S03]  /*1b70*/  ULEA.HI.X UR7, UR5, UR45, UR7, 0x2, UP0 ;  /* 0x0000002d05077291 */ /* 0x000fc600080f1407 */
[----:B------:R-:W-:-:S03]  /*1b80*/  UMOV UR5, 0x20 ;  /* 0x0000002000057882 */ /* 0x000fc60000000000 */
[----:B------:R2:W-:Y:S03]  /*1b90*/  @P0 SYNCS.ARRIVE.TRANS64 RZ, [UR49+0x50], R4 ;  /* 0x00005004ffff09a7 */ /* 0x0005e60008000031 */
[----:B------:R2:W-:Y:S01]  /*1ba0*/  UBLKCP.S.G [UR50], [UR6], UR5 ;  /* 0x00000032060073ba */ /* 0x0005e20008000205 */
[----:B------:R-:W-:Y:S05]  /*1bb0*/  BRA.U UP1, `(.L_x_23) ;  /* 0xfffffff901f87547 */ /* 0x000fea000b83ffff */
[----:B------:R-:W-:-:S06]  /*1bc0*/  UIADD3 UR4, UPT, UPT, UR4, 0x1, URZ ;  /* 0x0000000104047890 */ /* 0x000fcc000fffe0ff */
[----:B--2---:R-:W-:-:S07]  /*1bd0*/  MOV R4, UR4 ;  /* 0x0000000400047c02 */ /* 0x004fce0008000f00 */
.L_x_18:
[----:B------:R-:W-:-:S04]  /*1be0*/  ISETP.NE.AND P0, PT, R4, 0x2, PT ;  /* 0x000000020400780c */ /* 0x000fc80003f05270 */
[----:B-1----:R-:W-:Y:S02]  /*1bf0*/  SEL R3, RZ, 0x1, P0 ;  /* 0x00000001ff037807 */ /* 0x002fe40000000000 */
[----:B------:R-:W-:Y:S02]  /*1c00*/  SEL R4, R4, RZ, P0 ;  /* 0x000000ff04047207 */ /* 0x000fe40000000000 */
[----:B------:R-:W-:Y:S02]  /*1c10*/  LOP3.LUT R6, R6, R3, RZ, 0x3c, !PT ;  /* 0x0000000306067212 */ /* 0x000fe400078e3cff */
[----:B------:R-:W-:-:S03]  /*1c20*/  LEA R4, R4, UR49, 0x3 ;  /* 0x0000003104047c11 */ /* 0x000fc6000f8e18ff */
[----:B------:R-:W-:-:S04]  /*1c30*/  IMAD.U32 R8, R6, -0x80000000, RZ ;  /* 0x8000000006087824 */ /* 0x000fc800078e00ff */
[----:B------:R-:W1:Y:S02]  /*1c40*/  SYNCS.PHASECHK.TRANS64.TRYWAIT P0, [R4+URZ+0x10], R8 ;  /* 0x00001008040075a7 */ /* 0x000e6400080011ff */
[----:B-1----:R-:W-:Y:S05]  /*1c50*/  @!P0 BRA `(.L_x_24) ;  /* 0x0000008400f48947 */ /* 0x002fea0003800000 */
.L_x_93:
[----:B------:R-:W-:-:S13]  /*1c60*/  ELECT P0, URZ, PT ;  /* 0x0000000000ff782f */ /* 0x000fda0003800000 */
[----:B------:R-:W-:-:S04]  /*1c70*/  @P0 MOV R3, 0x8000 ;  /* 0x0000800000030802 */ /* 0x000fc80000000f00 */
[----:B------:R2:W-:Y:S01]  /*1c80*/  @P0 SYNCS.ARRIVE.TRANS64 RZ, [R4+URZ], R3 ;  /* 0x0000000304ff09a7 */ /* 0x0005e200080000ff */
[----:B------:R-:W3:Y:S02]  /*1c90*/  SYNCS.PHASECHK.TRANS64.TRYWAIT P0, [R4+URZ+0x40], R8 ;  /* 0x00004008040075a7 */ /* 0x000ee400080011ff */
[----:B--23--:R-:W-:Y:S05]  /*1ca0*/  @!P0 BRA `(.L_x_25) ;  /* 0x0000008400f88947 */ /* 0x00cfea0003800000 */
.L_x_95:
[----:B------:R-:W-:Y:S02]  /*1cb0*/  ELECT P0, URZ, PT ;  /* 0x0000000000ff782f */ /* 0x000fe40003800000 */
[----:B------:R-:W-:-:S11]  /*1cc0*/  SHF.L.U32 R6, R7, 0x1f, RZ ;  /* 0x0000001f07067819 */ /* 0x000fd600000006ff */
[----:B------:R-:W-:-:S04]  /*1cd0*/  @P0 IMAD.MOV.U32 R3, RZ, RZ, 0x200 ;  /* 0x00000200ff030424 */ /* 0x000fc800078e00ff */
[----:B------:R2:W-:Y:S01]  /*1ce0*/  @P0 SYNCS.ARRIVE.TRANS64 RZ, [R4+URZ+0x30], R3 ;  /* 0x0000300304ff09a7 */ /* 0x0005e200080000ff */
[----:B------:R-:W3:Y:S02]  /*1cf0*/  SYNCS.PHASECHK.TRANS64.TRYWAIT P0, [UR49+0x28], R6 ;  /* 0x00002806ff0075a7 */ /* 0x000ee40008001131 */
[----:B--23--:R-:W-:Y:S05]  /*1d00*/  @!P0 BRA `(.L_x_26) ;  /* 0x0000008400f88947 */ /* 0x00cfea0003800000 */
.L_x_97:
[----:B------:R-:W-:-:S13]  /*1d10*/  ELECT P0, URZ, PT ;  /* 0x0000000000ff782f */ /* 0x000fda0003800000 */
[----:B--2---:R-:W-:-:S04]  /*1d20*/  @P0 MOV R3, 0x8000 ;  /* 0x0000800000030802 */ /* 0x004fc80000000f00 */
[----:B------:R2:W-:Y:S01]  /*1d30*/  @P0 SYNCS.ARRIVE.TRANS64 RZ, [UR49+0x20], R3 ;  /* 0x00002003ffff09a7 */ /* 0x0005e20008000031 */
[----:B------:R-:W3:Y:S02]  /*1d40*/  SYNCS.PHASECHK.TRANS64.TRYWAIT P0, [UR49+0x58], R6 ;  /* 0x00005806ff0075a7 */ /* 0x000ee40008001131 */
[----:B--23--:R-:W-:Y:S05]  /*1d50*/  @!P0 BRA `(.L_x_27) ;  /* 0x0000008800008947 */ /* 0x00cfea0003800000 */
.L_x_99:
[----:B------:R-:W-:-:S13]  /*1d60*/  ELECT P0, URZ, PT ;  /* 0x0000000000ff782f */ /* 0x000fda0003800000 */
[----:B------:R-:W-:Y:S05]  /*1d70*/  @!P0 BRA `(.L_x_13) ;  /* 0x0000000000088947 */ /* 0x000fea0003800000 */
[----:B--2---:R-:W-:-:S04]  /*1d80*/  HFMA2 R3, -RZ, RZ, 0, 3.0517578125e-05 ;  /* 0x00000200ff037431 */ /* 0x004fc800000001ff */
[----:B------:R3:W-:Y:S03]  /*1d90*/  SYNCS.ARRIVE.TRANS64 RZ, [UR49+0x50], R3 ;  /* 0x00005003ffff79a7 */ /* 0x0007e60008000031 */
.L_x_13:
[----:B------:R-:W-:Y:S05]  /*1da0*/  BSYNC.RECONVERGENT B0 ;  /* 0x0000000000007941 */ /* 0x000fea0003800200 */
.L_x_12:
[----:B------:R-:W-:-:S13]  /*1db0*/  ISETP.NE.AND P0, PT, R2, 0xc, PT ;  /* 0x0000000c0200780c */ /* 0x000fda0003f05270 */
[----:B------:R-:W-:Y:S05]  /*1dc0*/  @P0 BRA `(.L_x_11) ;  /* 0x00000040002c0947 */ /* 0x000fea0003800000 */
[----:B------:R-:W-:-:S08]  /*1dd0*/  NOP ;  /* 0x0000000000007918 */ /* 0x000fd00000000000 */
[----:B------:R-:W4:-:S00]  /*1de0*/  USETMAXREG.DEALLOC.CTAPOOL 0x58 ;  /* 0x00000058000079c8 */ /* 0x000f0000080e0500 */
[----:B------:R-:W5:Y:S01]  /*1df0*/  S2UR UR13, SR_CgaCtaId ;  /* 0x00000000000d79c3 */ /* 0x000f620000008800 */
[----:B------:R-:W-:Y:S01]  /*1e00*/  NOP ;  /* 0x0000000000007918 */ /* 0x000fe20000000000 */
[----:B------:R-:W-:Y:S02]  /*1e10*/  UMOV UR4, 0x40 ;  /* 0x0000004000047882 */ /* 0x000fe40000000000 */
[----:B-----5:R-:W-:-:S09]  /*1e20*/  ULEA UR4, UR13, UR4, 0x18 ;  /* 0x000000040d047291 */ /* 0x020fd2000f8ec0ff */
[----:B--234-:R-:W2:Y:S01]  /*1e30*/  LDS.U8 R3, [UR4] ;  /* 0x00000004ff037984 */ /* 0x01cea20008000000 */
[----:B------:R-:W-:Y:S02]  /*1e40*/  UMOV UR4, 0x400 ;  /* 0x0000040000047882 */ /* 0x000fe40000000000 */
[----:B------:R-:W-:Y:S01]  /*1e50*/  ULEA UR11, UR13, UR4, 0x18 ;  /* 0x000000040d0b7291 */ /* 0x000fe2000f8ec0ff */
[----:B--2---:R-:W-:-:S13]  /*1e60*/  ISETP.NE.AND P0, PT, R3, RZ, PT ;  /* 0x000000ff0300720c */ /* 0x004fda0003f05270 */
[----:B------:R-:W-:Y:S05]  /*1e70*/  @P0 BRA `(.L_x_28) ;  /* 0x00000000007c0947 */ /* 0x000fea0003800000 */
[----:B------:R-:W-:-:S13]  /*1e80*/  ELECT P0, URZ, PT ;  /* 0x0000000000ff782f */ /* 0x000fda0003800000 */
[----:B------:R-:W-:Y:S05]  /*1e90*/  @!P0 BRA `(.L_x_29) ;  /* 0x0000000000848947 */ /* 0x000fea0003800000 */
[----:B------:R-:W-:Y:S01]  /*1ea0*/  UMOV UR4, 0x10 ;  /* 0x0000001000047882 */ /* 0x000fe20000000000 */
[----:B-1----:R-:W-:-:S04]  /*1eb0*/  IMAD.MOV.U32 R4, RZ, RZ, 0xffff ;  /* 0x0000ffffff047424 */ /* 0x002fc800078e00ff */
[----:B------:R-:W-:Y:S04]  /*1ec0*/  DEPBAR.LE SB1, 0x36 ;  /* 0x00009d800000791a */ /* 0x000fe80000000000 */
[----:B------:R-:W1:Y:S02]  /*1ed0*/  UTCATOMSWS.FIND_AND_SET.ALIGN UP0, UR4, UR4 ;  /* 0x00000004000475e3 */ /* 0x000e640008000800 */
[----:B-1----:R-:W-:Y:S01]  /*1ee0*/  PLOP3.LUT P0, PT, PT, PT, UP0, 0x80, 0x8 ;  /* 0x000000000008781c */ /* 0x002fe20003f0f008 */
[----:B------:R-:W-:-:S03]  /*1ef0*/  IMAD.U32 R5, RZ, RZ, UR4 ;  /* 0x00000004ff057e24 */ /* 0x000fc6000f8e00ff */
[----:B------:R-:W-:-:S04]  /*1f00*/  SEL R3, RZ, 0xffffffff, !P0 ;  /* 0xffffffffff037807 */ /* 0x000fc80004000000 */
[----:B------:R-:W-:Y:S01]  /*1f10*/  ISETP.NE.AND P0, PT, R3, RZ, PT ;  /* 0x000000ff0300720c */ /* 0x000fe20003f05270 */
[----:B------:R-:W-:-:S12]  /*1f20*/  IMAD.MOV.U32 R3, RZ, RZ, 0x1 ;  /* 0x00000001ff037424 */ /* 0x000fd800078e00ff */
[----:B------:R-:W-:Y:S05]  /*1f30*/  @P0 BRA `(.L_x_30) ;  /* 0x0000000000240947 */ /* 0x000fea0003800000 */
.L_x_31:
[----:B------:R-:W-:Y:S05]  /*1f40*/  NANOSLEEP 0x64 ;  /* 0x000000640000795d */ /* 0x000fea0003800000 */
[----:B------:R-:W-:-:S05]  /*1f50*/  UMOV UR4, 0x10 ;  /* 0x0000001000047882 */ /* 0x000fca0000000000 */
[----:B------:R-:W-:Y:S04]  /*1f60*/  DEPBAR.LE SB1, 0x36 ;  /* 0x00009d800000791a */ /* 0x000fe80000000000 */
[----:B------:R-:W1:Y:S02]  /*1f70*/  UTCATOMSWS.FIND_AND_SET.ALIGN UP0, UR4, UR4 ;  /* 0x00000004000475e3 */ /* 0x000e640008000800 */
[----:B-1----:R-:W-:-:S04]  /*1f80*/  PLOP3.LUT P0, PT, PT, PT, UP0, 0x80, 0x8 ;  /* 0x000000000008781c */ /* 0x002fc80003f0f008 */
[----:B------:R-:W-:-:S04]  /*1f90*/  SEL R5, RZ, 0xffffffff, !P0 ;  /* 0xffffffffff057807 */ /* 0x000fc80004000000 */
[----:B------:R-:W-:Y:S01]  /*1fa0*/  ISETP.NE.AND P0, PT, R5, RZ, PT ;  /* 0x000000ff0500720c */ /* 0x000fe20003f05270 */
[----:B------:R-:W-:-:S12]  /*1fb0*/  IMAD.U32 R5, RZ, RZ, UR4 ;  /* 0x00000004ff057e24 */ /* 0x000fd8000f8e00ff */
[----:B------:R-:W-:Y:S05]  /*1fc0*/  @!P0 BRA `(.L_x_31) ;  /* 0xfffffffc00dc8947 */ /* 0x000fea000383ffff */
.L_x_30:
[C---:B------:R-:W-:Y:S01]  /*1fd0*/  VIADD R6, R5.reuse, 0x10 ;  /* 0x0000001005067836 */ /* 0x040fe20000000000 */
[----:B------:R-:W-:Y:S01]  /*1fe0*/  UMOV UR4, 0x50 ;  /* 0x0000005000047882 */ /* 0x000fe20000000000 */
[----:B------:R-:W-:Y:S01]  /*1ff0*/  SHF.L.U32 R4, R4, R5, RZ ;  /* 0x0000000504047219 */ /* 0x000fe200000006ff */
[----:B------:R-:W-:Y:S01]  /*2000*/  ULEA UR4, UR13, UR4, 0x18 ;  /* 0x000000040d047291 */ /* 0x000fe2000f8ec0ff */
[----:B------:R-:W-:Y:S01]  /*2010*/  IMAD.SHL.U32 R5, R5, 0x20, RZ ;  /* 0x0000002005057824 */ /* 0x000fe200078e00ff */
[----:B------:R-:W-:-:S04]  /*2020*/  SHF.L.U32 R3, R3, R6, RZ ;  /* 0x0000000603037219 */ /* 0x000fc800000006ff */
[----:B------:R-:W-:-:S05]  /*2030*/  LOP3.LUT R3, R3, R4, RZ, 0xfc, !PT ;  /* 0x0000000403037212 */ /* 0x000fca00078efcff */
[----:B------:R2:W-:Y:S04]  /*2040*/  ATOMS.OR RZ, [UR4], R3 ;  /* 0x00000003ffff798c */ /* 0x0005e8000b000004 */
[----:B------:R2:W-:Y:S01]  /*2050*/  STS [UR11+0xe0], R5 ;  /* 0x0000e005ff007988 */ /* 0x0005e2000800080b */
[----:B------:R-:W-:Y:S05]  /*2060*/  BRA `(.L_x_29) ;  /* 0x0000000000107947 */ /* 0x000fea0003800000 */
.L_x_28:
[----:B------:R-:W-:Y:S02]  /*2070*/  MOV R3, 0xffffffff ;  /* 0xffffffff00037802 */ /* 0x000fe40000000f00 */
[----:B-1----:R-:W-:-:S03]  /*2080*/  MOV R4, 0x20b0 ;  /* 0x000020b000047802 */ /* 0x002fc60000000f00 */
[----:B------:R1:W-:Y:S04]  /*2090*/  STS [UR11+0xe0], R3 ;  /* 0x0000e003ff007988 */ /* 0x0003e8000800080b */
[----:B-1----:R-:W-:Y:S05]  /*20a0*/  CALL.REL.NOINC `($__internal_1_$__cuda_sm10x_tcgen05_guardrail_trap_phase_invalid_during_alloc) ;  /* 0x0000008c00c87944 */ /* 0x002fea0003c00000 */
.L_x_29:
[----:B------:R-:W-:Y:S05]  /*20b0*/  WARPSYNC.ALL ;  /* 0x0000000000007948 */ /* 0x000fea0003800000 */
[----:B------:R-:W-:Y:S01]  /*20c0*/  NOP ;  /* 0x0000000000007918 */ /* 0x000fe20000000000 */
[----:B------:R-:W3:Y:S08]  /*20d0*/  S2UR UR4, SR_CgaCtaId ;  /* 0x00000000000479c3 */ /* 0x000ef00000008800 */
[----:B------:R-:W-:Y:S01]  /*20e0*/  BAR.SYNC.DEFER_BLOCKING 0x5, 0x1a0 ;  /* 0x0146800000007b1d */ /* 0x000fe20000010000 */
[----:B------:R-:W-:-:S05]  /*20f0*/  HFMA2 R7, -RZ, RZ, -0.0 , 0 ;  /* 0x80000000ff077431 */ /* 0x000fca00000001ff */
[----:B------:R-:W-:Y:S02]  /*2100*/  UMOV UR16, 0x400 ;  /* 0x0000040000107882 */ /* 0x000fe40000000000 */
[----:B------:R-:W4:Y:S01]  /*2110*/  S2UR UR14, SR_CTAID.X ;  /* 0x00000000000e79c3 */ /* 0x000f220000002500 */
[----:B------:R-:W5:Y:S01]  /*2120*/  LDCU UR12, c[0x0][0x380] ;  /* 0x00007000ff0c77ac */ /* 0x000f620008000800 */
[----:B------:R-:W1:Y:S01]  /*2130*/  LDCU UR9, c[0x0][0x38c] ;  /* 0x00007180ff0977ac */ /* 0x000e620008000800 */
[----:B------:R-:W-:Y:S01]  /*2140*/  UMOV UR39, 0x40004040 ;  /* 0x4000404000277882 */ /* 0x000fe20000000000 */
[----:B------:R-:W-:Y:S01]  /*2150*/  UMOV UR37, 0x40004040 ;  /* 0x4000404000257882 */ /* 0x000fe20000000000 */
[----:B---3--:R-:W-:Y:S02]  /*2160*/  ULEA UR16, UR4, UR16, 0x18 ;  /* 0x0000001004107291 */ /* 0x008fe4000f8ec0ff */
[----:B-----5:R-:W-:Y:S02]  /*2170*/  UIADD3 UR10, UPT, UPT, UR12, -0x1, URZ ;  /* 0xffffffff0c0a7890 */ /* 0x020fe4000fffe0ff */
[----:B------:R-:W-:-:S02]  /*2180*/  UIADD3 UR5, UPT, UPT, UR16, 0x10400, URZ ;  /* 0x0001040010057890 */ /* 0x000fc4000fffe0ff */
[----:B------:R-:W-:-:S03]  /*2190*/  UIADD3 UR4, UPT, UPT, UR16, 0x18400, URZ ;  /* 0x0001840010047890 */ /* 0x000fc6000fffe0ff */
[----:B------:R-:W-:Y:S01]  /*21a0*/  LDS R25, [UR16+0xe0] ;  /* 0x0000e010ff197984 */ /* 0x000fe20008000800 */
[----:B------:R-:W3:Y:S01]  /*21b0*/  SYNCS.PHASECHK.TRANS64.TRYWAIT P0, [UR16], RZ ;  /* 0x000000ffff0075a7 */ /* 0x000ee20008001110 */
[----:B------:R-:W-:Y:S02]  /*21c0*/  UIADD3 UR6, UPT, UPT, UR16, 0x20400, URZ ;  /* 0x0002040010067890 */ /* 0x000fe4000fffe0ff */
[----:B------:R-:W-:Y:S02]  /*21d0*/  USHF.R.U32.HI UR7, URZ, 0x4, UR5 ;  /* 0x00000004ff077899 */ /* 0x000fe40008011605 */
[----:B------:R-:W-:Y:S02]  /*21e0*/  USHF.R.U32.HI UR5, URZ, 0x4, UR4 ;  /* 0x00000004ff057899 */ /* 0x000fe40008011604 */
[----:B------:R-:W-:Y:S02]  /*21f0*/  USHF.R.U32.HI UR4, URZ, 0x4, UR6 ;  /* 0x00000004ff047899 */ /* 0x000fe40008011606 */
[----:B------:R-:W-:-:S02]  /*2200*/  ULOP3.LUT UR5, UR5, 0x3fc0, URZ, 0xc0, !UPT ;  /* 0x00003fc005057892 */ /* 0x000fc4000f8ec0ff */
[----:B------:R-:W-:Y:S02]  /*2210*/  ULOP3.LUT UR4, UR4, 0x3fc0, URZ, 0xc0, !UPT ;  /* 0x00003fc004047892 */ /* 0x000fe4000f8ec0ff */
[----:B------:R-:W-:Y:S02]  /*2220*/  ULOP3.LUT UR36, UR7, 0x3fc0, URZ, 0xc0, !UPT ;  /* 0x00003fc007247892 */ /* 0x000fe4000f8ec0ff */
[----:B------:R-:W-:Y:S02]  /*2230*/  ULOP3.LUT UR6, UR5, 0x10000, URZ, 0xfc, !UPT ;  /* 0x0001000005067892 */ /* 0x000fe4000f8efcff */
[----:B------:R-:W-:Y:S02]  /*2240*/  ULOP3.LUT UR5, UR4, 0x10000, URZ, 0xfc, !UPT ;  /* 0x0001000004057892 */ /* 0x000fe4000f8efcff */
[----:B------:R-:W-:Y:S02]  /*2250*/  ULOP3.LUT UR7, UR36, 0x10000, URZ, 0xfc, !UPT ;  /* 0x0001000024077892 */ /* 0x000fe4000f8efcff */
[----:B------:R-:W-:Y:S01]  /*2260*/  ULOP3.LUT UR4, UR4, 0x4000000, URZ, 0xfc, !UPT ;  /* 0x0400000004047892 */ /* 0x000fe2000f8efcff */
[----:B--2---:R-:W-:Y:S01]  /*2270*/  IMAD.U32 R5, RZ, RZ, UR6 ;  /* 0x00000006ff057e24 */ /* 0x004fe2000f8e00ff */
[----:B-1----:R-:W-:Y:S01]  /*2280*/  MOV R4, UR5 ;  /* 0x0000000500047c02 */ /* 0x002fe20008000f00 */
[----:B------:R-:W-:Y:S01]  /*2290*/  UIADD3 UR8, UPT, UPT, -UR12, URZ, URZ ;  /* 0x000000ff0c087290 */ /* 0x000fe2000fffe1ff */
[----:B------:R-:W-:Y:S01]  /*22a0*/  IMAD.U32 R6, RZ, RZ, UR7 ;  /* 0x00000007ff067e24 */ /* 0x000fe2000f8e00ff */
[----:B----4-:R-:W-:Y:S01]  /*22b0*/  ULEA UR5, UR14, UR12, 0x7 ;  /* 0x0000000c0e057291 */ /* 0x010fe2000f8e38ff */
[----:B------:R-:W-:Y:S01]  /*22c0*/  IMAD.U32 R3, RZ, RZ, UR4 ;  /* 0x00000004ff037e24 */ /* 0x000fe2000f8e00ff */
[----:B------:R-:W1:Y:S01]  /*22d0*/  SHFL.IDX PT, R5, R5, RZ, 0x1f ;  /* 0x00001fff05057589 */ /* 0x000e6200000e0000 */
[----:B------:R-:W-:-:S02]  /*22e0*/  USHF.R.S32.HI UR4, URZ, 0x1f, UR10 ;  /* 0x0000001fff047899 */ /* 0x000fc4000801140a */
[----:B------:R-:W-:Y:S01]  /*22f0*/  UIADD3 UR7, UPT, UPT, UR16, 0x28400, URZ ;  /* 0x0002840010077890 */ /* 0x000fe2000fffe0ff */
[----:B------:R-:W2:Y:S01]  /*2300*/  SHFL.IDX PT, R6, R6, RZ, 0x1f ;  /* 0x00001fff06067589 */ /* 0x000ea200000e0000 */
[----:B------:R-:W-:Y:S02]  /*2310*/  USHF.R.S32.HI UR8, URZ, 0x1f, UR8 ;  /* 0x0000001fff087899 */ /* 0x000fe40008011408 */
[----:B------:R-:W-:Y:S01]  /*2320*/  UIADD3 UR6, UPT, UPT, UR5, -UR9, URZ ;  /* 0x8000000905067290 */ /* 0x000fe2000fffe0ff */
[----:B------:R-:W4:Y:S01]  /*2330*/  SHFL.IDX PT, R4, R4, RZ, 0x1f ;  /* 0x00001fff04047589 */ /* 0x000f2200000e0000 */
[----:B------:R-:W-:Y:S02]  /*2340*/  ULEA.HI UR5, UR4, UR10, URZ, 0x7 ;  /* 0x0000000a04057291 */ /* 0x000fe4000f8f38ff */
[----:B------:R-:W-:Y:S01]  /*2350*/  USHF.R.U32.HI UR9, URZ, 0x4, UR7 ;  /* 0x00000004ff097899 */ /* 0x000fe20008011607 */
[----:B------:R-:W5:Y:S01]  /*2360*/  SHFL.IDX PT, R3, R3, RZ, 0x1f ;  /* 0x00001fff03037589 */ /* 0x000f6200000e0000 */
[----:B------:R-:W-:-:S02]  /*2370*/  ULEA.HI UR4, UR8, -UR12, URZ, 0x7 ;  /* 0x8000000c08047291 */ /* 0x000fc4000f8f38ff */
[----:B------:R-:W-:Y:S02]  /*2380*/  USHF.R.S32.HI UR7, URZ, 0x1f, UR6 ;  /* 0x0000001fff077899 */ /* 0x000fe40008011406 */
[----:B------:R-:W-:Y:S02]  /*2390*/  USHF.R.S32.HI UR4, URZ, 0x7, UR4 ;  /* 0x00000007ff047899 */ /* 0x000fe40008011404 */
[----:B------:R-:W-:Y:S02]  /*23a0*/  ULEA.HI UR6, UR7, UR6, URZ, 0x7 ;  /* 0x0000000607067291 */ /* 0x000fe4000f8f38ff */
[----:B------:R-:W-:Y:S02]  /*23b0*/  UISETP.GT.AND UP1, UPT, UR12, URZ, UPT ;  /* 0x000000ff0c00728c */ /* 0x000fe4000bf24270 */
[----:B------:R-:W-:Y:S01]  /*23c0*/  ULEA.HI.SX32 UR40, UR5, 0x1, 0x19 ;  /* 0x0000000105287891 */ /* 0x000fe2000f8fcaff */
[----:B-1----:R-:W-:Y:S01]  /*23d0*/  R2UR UR43, R5 ;  /* 0x00000000052b72ca */ /* 0x002fe200000e0000 */
[----:B------:R-:W-:-:S02]  /*23e0*/  UIADD3 UR5, UPT, UPT, -UR4, URZ, URZ ;  /* 0x000000ff04057290 */ /* 0x000fc4000fffe1ff */
[----:B------:R-:W-:Y:S01]  /*23f0*/  USHF.R.S32.HI UR4, URZ, 0x7, UR6 ;  /* 0x00000007ff047899 */ /* 0x000fe20008011406 */
[----:B--2---:R-:W-:Y:S01]  /*2400*/  R2UR UR41, R6 ;  /* 0x00000000062972ca */ /* 0x004fe200000e0000 */
[----:B------:R-:W-:Y:S02]  /*2410*/  ULOP3.LUT UR8, UR9, 0x3fc0, URZ, 0xc0, !UPT ;  /* 0x00003fc009087892 */ /* 0x000fe4000f8ec0ff */
[----:B------:R-:W-:Y:S01]  /*2420*/  UISETP.LT.AND UP0, UPT, URZ, UR4, UPT ;  /* 0x00000004ff00728c */ /* 0x000fe2000bf01270 */
[----:B----4-:R-:W-:Y:S01]  /*2430*/  R2UR UR45, R4 ;  /* 0x00000000042d72ca */ /* 0x010fe200000e0000 */
[----:B------:R-:W-:Y:S02]  /*2440*/  ULOP3.LUT UR38, UR8, 0x4000000, URZ, 0xfc, !UPT ;  /* 0x0400000008267892 */ /* 0x000fe4000f8efcff */
[----:B------:R-:W-:Y:S01]  /*2450*/  ULOP3.LUT UR36, UR36, 0x4000000, URZ, 0xfc, !UPT ;  /* 0x0400000024247892 */ /* 0x000fe2000f8efcff */
[----:B-----5:R-:W-:Y:S01]  /*2460*/  R2UR UR47, R3 ;  /* 0x00000000032f72ca */ /* 0x020fe200000e0000 */
[----:B------:R-:W-:Y:S01]  /*2470*/  @!UP1 UMOV UR40, UR5 ;  /* 0x0000000500289c82 */ /* 0x000fe20008000000 */
[----:B------:R-:W-:Y:S01]  /*2480*/  USEL UR54, URZ, UR4, !UP0 ;  /* 0x00000004ff367287 */ /* 0x000fe2000c000000 */
[----:B---3--:R-:W-:-:S12]  /*2490*/  @!P0 BRA `(.L_x_32) ;  /* 0x00000080004c8947 */ /* 0x008fd80003800000 */
.L_x_100:
[----:B------:R-:W2:Y:S01]  /*24a0*/  SYNCS.PHASECHK.TRANS64.TRYWAIT P0, [UR16+0x68], R7 ;  /* 0x00006807ff0075a7 */ /* 0x000ea20008001110 */
[----:B------:R-:W-:Y:S02]  /*24b0*/  CS2R R4, SRZ ;  /* 0x0000000000047805 */ /* 0x000fe4000001ff00 */
[----:B-1----:R-:W-:Y:S01]  /*24c0*/  MOV R3, RZ ;  /* 0x000000ff00037202 */ /* 0x002fe20000000f00 */
[----:B--2---:R-:W-:Y:S06]  /*24d0*/  @!P0 BRA `(.L_x_33) ;  /* 0x0000008000548947 */ /* 0x004fec0003800000 */
.L_x_102:
[----:B------:R-:W-:Y:S01]  /*24e0*/  UIADD3 UR4, UPT, UPT, UR16, 0x400, URZ ;  /* 0x0000040010047890 */ /* 0x000fe2000fffe0ff */
[----:B------:R-:W-:Y:S01]  /*24f0*/  R2UR UR53, R4 ;  /* 0x00000000043572ca */ /* 0x000fe200000e0000 */
[----:B------:R-:W-:Y:S01]  /*2500*/  IMAD.MOV.U32 R4, RZ, RZ, RZ ;  /* 0x000000ffff047224 */ /* 0x000fe200078e00ff */
[----:B------:R-:W-:Y:S01]  /*2510*/  R2UR UR52, R3 ;  /* 0x00000000033472ca */ /* 0x000fe200000e0000 */
[----:B------:R-:W-:Y:S01]  /*2520*/  USHF.R.U32.HI UR4, URZ, 0x4, UR4 ;  /* 0x00000004ff047899 */ /* 0x000fe20008011604 */
[----:B------:R-:W-:Y:S01]  /*2530*/  R2UR UR55, R5 ;  /* 0x00000000053772ca */ /* 0x000fe200000e0000 */
[----:B------:R-:W-:Y:S01]  /*2540*/  IMAD.MOV.U32 R3, RZ, RZ, RZ ;  /* 0x000000ffff037224 */ /* 0x000fe200078e00ff */
[C---:B------:R-:W-:Y:S01]  /*2550*/  R2UR UR51, R4.reuse ;  /* 0x00000000043372ca */ /* 0x040fe200000e0000 */
[----:B------:R-:W-:Y:S01]  /*2560*/  ULOP3.LUT UR4, UR4, 0x3fc0, URZ, 0xc0, !UPT ;  /* 0x00003fc004047892 */ /* 0x000fe2000f8ec0ff */
[C---:B------:R-:W-:Y:S01]  /*2570*/  R2UR UR50, R4.reuse ;  /* 0x00000000043272ca */ /* 0x040fe200000e0000 */
[----:B------:R-:W-:Y:S01]  /*2580*/  UIADD3 UR34, UPT, UPT, UR41, 0x2, URZ ;  /* 0x0000000229227890 */ /* 0x000fe2000fffe0ff */
[C---:B------:R-:W-:Y:S01]  /*2590*/  R2UR UR46, R3.reuse ;  /* 0x00000000032e72ca */ /* 0x040fe200000e0000 */
[----:B------:R-:W-:Y:S01]  /*25a0*/  ULOP3.LUT UR4, UR4, 0x10000, URZ, 0xfc, !UPT ;  /* 0x0001000004047892 */ /* 0x000fe2000f8efcff */
[----:B------:R-:W-:Y:S01]  /*25b0*/  R2UR UR44, R4 ;  /* 0x00000000042c72ca */ /* 0x000fe200000e0000 */
[----:B------:R-:W-:Y:S01]  /*25c0*/  UIADD3 UR30, UPT, UPT, UR41, 0x4, URZ ;  /* 0x00000004291e7890 */ /* 0x000fe2000fffe0ff */
[----:B------:R-:W-:Y:S01]  /*25d0*/  R2UR UR42, R3 ;  /* 0x00000000032a72ca */ /* 0x000fe200000e0000 */
[----:B------:R-:W-:-:S02]  /*25e0*/  UIADD3 UR32, UPT, UPT, UR4, 0x2, URZ ;  /* 0x0000000204207890 */ /* 0x000fc4000fffe0ff */
[----:B------:R-:W-:Y:S02]  /*25f0*/  UIADD3 UR28, UPT, UPT, UR4, 0x4, URZ ;  /* 0x00000004041c7890 */ /* 0x000fe4000fffe0ff */
[----:B------:R-:W-:Y:S02]  /*2600*/  UIADD3 UR26, UPT, UPT, UR41, 0x6, URZ ;  /* 0x00000006291a7890 */ /* 0x000fe4000fffe0ff */
[----:B------:R-:W-:Y:S02]  /*2610*/  UIADD3 UR24, UPT, UPT, UR4, 0x6, URZ ;  /* 0x0000000604187890 */ /* 0x000fe4000fffe0ff */
[----:B------:R-:W-:Y:S02]  /*2620*/  UIADD3 UR22, UPT, UPT, UR41, 0x400, URZ ;  /* 0x0000040029167890 */ /* 0x000fe4000fffe0ff */
[----:B------:R-:W-:Y:S02]  /*2630*/  UIADD3 UR20, UPT, UPT, UR4, 0x400, URZ ;  /* 0x0000040004147890 */ /* 0x000fe4000fffe0ff */
[----:B------:R-:W-:-:S02]  /*2640*/  UIADD3 UR18, UPT, UPT, UR41, 0x402, URZ ;  /* 0x0000040229127890 */ /* 0x000fc4000fffe0ff */
[----:B------:R-:W-:Y:S02]  /*2650*/  UIADD3 UR14, UPT, UPT, UR4, 0x402, URZ ;  /* 0x00000402040e7890 */ /* 0x000fe4000fffe0ff */
[----:B------:R-:W-:Y:S02]  /*2660*/  UIADD3 UR12, UPT, UPT, UR41, 0x404, URZ ;  /* 0x00000404290c7890 */ /* 0x000fe4000fffe0ff */
[----:B------:R-:W-:Y:S01]  /*2670*/  UIADD3 UR10, UPT, UPT, UR4, 0x404, URZ ;  /* 0x00000404040a7890 */ /* 0x000fe2000fffe0ff */
[----:B------:R-:W-:Y:S01]  /*2680*/  UMOV UR70, 0x0 ;  /* 0x0000000000467882 */ /* 0x000fe20000000000 */
[----:B------:R-:W-:Y:S01]  /*2690*/  UMOV UR71, 0x8200010 ;  /* 0x0820001000477882 */ /* 0x000fe20000000000 */
[----:B------:R-:W-:Y:S01]  /*26a0*/  UIADD3 UR8, UPT, UPT, UR41, 0x406, URZ ;  /* 0x0000040629087890 */ /* 0x000fe2000fffe0ff */
[----:B------:R-:W-:Y:S01]  /*26b0*/  UMOV UR48, UR41 ;  /* 0x0000002900307c82 */ /* 0x000fe20008000000 */
[----:B------:R-:W-:Y:S01]  /*26c0*/  UMOV UR49, 0x40004040 ;  /* 0x4000404000317882 */ /* 0x000fe20000000000 */
[----:B------:R-:W-:Y:S01]  /*26d0*/  UMOV UR5, 0x40004040 ;  /* 0x4000404000057882 */ /* 0x000fe20000000000 */
[----:B------:R-:W-:Y:S01]  /*26e0*/  UIADD3 UR6, UPT, UPT, UR4, 0x406, URZ ;  /* 0x0000040604067890 */ /* 0x000fe2000fffe0ff */
[----:B------:R2:W-:Y:S01]  /*26f0*/  UTCHMMA gdesc[UR48], gdesc[UR4], tmem[UR55], tmem[UR70], idesc[UR71], !UPT ;  /* 0x00ff4604300075ea */ /* 0x0005e2000f800037 */
[----:B------:R-:W-:Y:S01]  /*2700*/  UMOV UR68, 0x0 ;  /* 0x0000000000447882 */ /* 0x000fe20000000000 */
[----:B------:R-:W-:Y:S01]  /*2710*/  UMOV UR69, 0x8200010 ;  /* 0x0820001000457882 */ /* 0x000fe20000000000 */
[----:B------:R-:W-:Y:S01]  /*2720*/  UIADD3 UR17, UPT, UPT, UR16, 0x60, URZ ;  /* 0x0000006010117890 */ /* 0x000fe2000fffe0ff */
[----:B------:R-:W-:Y:S01]  /*2730*/  UMOV UR35, 0x40004040 ;  /* 0x4000404000237882 */ /* 0x000fe20000000000 */
        /* <DEDUP_REMOVED lines=9> */
[----:B------:R2:W-:Y:S01]  /*27d0*/  UTCHMMA gdesc[UR34], gdesc[UR32], tmem[UR53], tmem[UR68], idesc[UR69], UPT ;  /* 0x00ff4420220075ea */ /* 0x0005e2000b800035 */
        /* <DEDUP_REMOVED lines=20> */
[----:B------:R2:W-:Y:S01]  /*2920*/  UTCHMMA gdesc[UR12], gdesc[UR10], tmem[UR44], tmem[UR58], idesc[UR59], UPT ;  /* 0x00ff3a0a0c0075ea */ /* 0x0005e2000b80002c */
[----:B------:R2:W-:Y:S01]  /*2930*/  UTCHMMA gdesc[UR8], gdesc[UR6], tmem[UR42], tmem[UR56], idesc[UR57], UPT ;  /* 0x00ff3806080075ea */ /* 0x0005e2000b80002a */
[----:B------:R2:W-:Y:S01]  /*2940*/  UTCBAR [UR17], URZ ;  /* 0x000000ff110073e9 */ /* 0x0005e200080000ff */
[----:B------:R-:W3:Y:S02]  /*2950*/  SYNCS.PHASECHK.TRANS64.TRYWAIT P0, [UR16+0x20], RZ ;  /* 0x000020ffff0075a7 */ /* 0x000ee40008001110 */
[----:B--23--:R-:W-:Y:S05]  /*2960*/  @!P0 BRA `(.L_x_34) ;  /* 0x0000007c00508947 */ /* 0x00cfea0003800000 */
.L_x_104:
[----:B------:R-:W3:Y:S02]  /*2970*/  SYNCS.PHASECHK.TRANS64.TRYWAIT P0, [UR16+0x78], R7 ;  /* 0x00007807ff0075a7 */ /* 0x000ee40008001110 */
[----:B---3--:R-:W-:Y:S05]  /*2980*/  @!P0 BRA `(.L_x_35) ;  /* 0x0000007c00608947 */ /* 0x008fea0003800000 */
.L_x_106:
[----:B------:R-:W3:Y:S01]  /*2990*/  SYNCS.PHASECHK.TRANS64.TRYWAIT P0, [UR16+0xb8], R7 ;  /* 0x0000b807ff0075a7 */ /* 0x000ee20008001110 */
[----:B------:R-:W-:Y:S01]  /*29a0*/  HFMA2 R4, -RZ, RZ, 0, 1.52587890625e-05 ;  /* 0x00000100ff047431 */ /* 0x000fe200000001ff */
[----:B--2---:R-:W-:Y:S01]  /*29b0*/  MOV R3, 0x100 ;  /* 0x0000010000037802 */ /* 0x004fe20000000f00 */
[----:B---3--:R-:W-:Y:S06]  /*29c0*/  @!P0 BRA `(.L_x_36) ;  /* 0x0000007c00708947 */ /* 0x008fec0003800000 */
.L_x_108:
[----:B------:R-:W-:Y:S01]  /*29d0*/  R2UR UR55, R4 ;  /* 0x00000000043772ca */ /* 0x000fe200000e0000 */
[----:B------:R-:W-:Y:S01]  /*29e0*/  IMAD.MOV.U32 R4, RZ, RZ, 0x100 ;  /* 0x00000100ff047424 */ /* 0x000fe200078e00ff */
[----:B------:R-:W-:Y:S01]  /*29f0*/  R2UR UR53, R3 ;  /* 0x00000000033572ca */ /* 0x000fe200000e0000 */
[----:B------:R-:W-:Y:S01]  /*2a00*/  IMAD.MOV.U32 R3, RZ, RZ, 0x100 ;  /* 0x00000100ff037424 */ /* 0x000fe200078e00ff */
[----:B------:R-:W-:Y:S01]  /*2a10*/  UIADD3 UR32, UPT, UPT, UR43, 0x2, URZ ;  /* 0x000000022b207890 */ /* 0x000fe2000fffe0ff */
[----:B-1----:R-:W-:Y:S01]  /*2a20*/  IMAD.MOV.U32 R6, RZ, RZ, RZ ;  /* 0x000000ffff067224 */ /* 0x002fe200078e00ff */
[C---:B------:R-:W-:Y:S01]  /*2a30*/  R2UR UR52, R4.reuse ;  /* 0x00000000043472ca */ /* 0x040fe200000e0000 */
[----:B------:R-:W-:Y:S01]  /*2a40*/  UIADD3 UR30, UPT, UPT, UR45, 0x2, URZ ;  /* 0x000000022d1e7890 */ /* 0x000fe2000fffe0ff */
[C---:B------:R-:W-:Y:S01]  /*2a50*/  R2UR UR51, R3.reuse ;  /* 0x00000000033372ca */ /* 0x040fe200000e0000 */
[----:B------:R-:W-:Y:S01]  /*2a60*/  UIADD3 UR28, UPT, UPT, UR43, 0x4, URZ ;  /* 0x000000042b1c7890 */ /* 0x000fe2000fffe0ff */
[C---:B------:R-:W-:Y:S01]  /*2a70*/  R2UR UR50, R4.reuse ;  /* 0x00000000043272ca */ /* 0x040fe200000e0000 */
[----:B------:R-:W-:Y:S01]  /*2a80*/  UIADD3 UR26, UPT, UPT, UR45, 0x4, URZ ;  /* 0x000000042d1a7890 */ /* 0x000fe2000fffe0ff */
[C---:B------:R-:W-:Y:S01]  /*2a90*/  R2UR UR46, R3.reuse ;  /* 0x00000000032e72ca */ /* 0x040fe200000e0000 */
[----:B------:R-:W-:Y:S01]  /*2aa0*/  UIADD3 UR24, UPT, UPT, UR43, 0x6, URZ ;  /* 0x000000062b187890 */ /* 0x000fe2000fffe0ff */
[----:B------:R-:W-:Y:S01]  /*2ab0*/  R2UR UR44, R4 ;  /* 0x00000000042c72ca */ /* 0x000fe200000e0000 */
[----:B------:R-:W-:Y:S01]  /*2ac0*/  UIADD3 UR22, UPT, UPT, UR45, 0x6, URZ ;  /* 0x000000062d167890 */ /* 0x000fe2000fffe0ff */
[----:B------:R-:W-:Y:S01]  /*2ad0*/  R2UR UR42, R3 ;  /* 0x00000000032a72ca */ /* 0x000fe200000e0000 */
[----:B------:R-:W-:Y:S01]  /*2ae0*/  UIADD3 UR20, UPT, UPT, UR43, 0x400, URZ ;  /* 0x000004002b147890 */ /* 0x000fe2000fffe0ff */
[----:B------:R-:W-:Y:S01]  /*2af0*/  IMAD.MOV.U32 R5, RZ, RZ, 0x80 ;  /* 0x00000080ff057424 */ /* 0x000fe200078e00ff */
[----:B------:R-:W-:Y:S01]  /*2b00*/  UIADD3 UR18, UPT, UPT, UR45, 0x400, URZ ;  /* 0x000004002d127890 */ /* 0x000fe2000fffe0ff */
[----:B------:R-:W-:Y:S01]  /*2b10*/  IMAD.MOV.U32 R4, RZ, RZ, 0x8 ;  /* 0x00000008ff047424 */ /* 0x000fe200078e00ff */
[----:B------:R-:W-:Y:S01]  /*2b20*/  UIADD3 UR14, UPT, UPT, UR43, 0x402, URZ ;  /* 0x000004022b0e7890 */ /* 0x000fe2000fffe0ff */
[----:B------:R-:W-:Y:S01]  /*2b30*/  IMAD.MOV.U32 R3, RZ, RZ, 0x80 ;  /* 0x00000080ff037424 */ /* 0x000fe200078e00ff */
[----:B------:R-:W-:-:S02]  /*2b40*/  UIADD3 UR12, UPT, UPT, UR45, 0x402, URZ ;  /* 0x000004022d0c7890 */ /* 0x000fc4000fffe0ff */
[----:B------:R-:W-:Y:S02]  /*2b50*/  UIADD3 UR10, UPT, UPT, UR43, 0x404, URZ ;  /* 0x000004042b0a7890 */ /* 0x000fe4000fffe0ff */
[----:B------:R-:W-:Y:S01]  /*2b60*/  UIADD3 UR8, UPT, UPT, UR45, 0x404, URZ ;  /* 0x000004042d087890 */ /* 0x000fe2000fffe0ff */
[----:B------:R-:W-:Y:S01]  /*2b70*/  UMOV UR70, 0x0 ;  /* 0x0000000000467882 */ /* 0x000fe20000000000 */
[----:B------:R-:W-:Y:S01]  /*2b80*/  UMOV UR71, 0x8200010 ;  /* 0x0820001000477882 */ /* 0x000fe20000000000 */
[----:B------:R-:W-:Y:S01]  /*2b90*/  UIADD3 UR6, UPT, UPT, UR43, 0x406, URZ ;  /* 0x000004062b067890 */ /* 0x000fe2000fffe0ff */
[----:B------:R-:W-:Y:S01]  /*2ba0*/  UMOV UR48, UR43 ;  /* 0x0000002b00307c82 */ /* 0x000fe20008000000 */
[----:B------:R-:W-:Y:S01]  /*2bb0*/  UMOV UR49, 0x40004040 ;  /* 0x4000404000317882 */ /* 0x000fe20000000000 */
[----:B------:R-:W-:Y:S01]  /*2bc0*/  UIADD3 UR4, UPT, UPT, UR45, 0x406, URZ ;  /* 0x000004062d047890 */ /* 0x000fe2000fffe0ff */
[----:B------:R-:W-:Y:S01]  /*2bd0*/  UMOV UR34, UR45 ;  /* 0x0000002d00227c82 */ /* 0x000fe20008000000 */
[----:B------:R-:W-:Y:S01]  /*2be0*/  UMOV UR35, 0x40004040 ;  /* 0x4000404000237882 */ /* 0x000fe20000000000 */
[----:B------:R-:W-:Y:S01]  /*2bf0*/  UMOV UR68, 0x0 ;  /* 0x0000000000447882 */ /* 0x000fe20000000000 */
[----:B------:R-:W-:Y:S01]  /*2c00*/  UMOV UR69, 0x8200010 ;  /* 0x0820001000457882 */ /* 0x000fe20000000000 */
[----:B------:R-:W-:Y:S01]  /*2c10*/  UIADD3 UR17, UPT, UPT, UR16, 0x70, URZ ;  /* 0x0000007010117890 */ /* 0x000fe2000fffe0ff */
[----:B------:R1:W-:Y:S01]  /*2c20*/  UTCHMMA gdesc[UR48], gdesc[UR34], tmem[UR55], tmem[UR70], idesc[UR71], !UPT ;  /* 0x00ff4622300075ea */ /* 0x0003e2000f800037 */
        /* <DEDUP_REMOVED lines=34> */
[----:B------:R-:W2:Y:S02]  /*2e50*/  SYNCS.PHASECHK.TRANS64.TRYWAIT P0, [UR16+0x68], RZ ;  /* 0x000068ffff0075a7 */ /* 0x000ea40008001110 */
[----:B-12---:R-:W-:Y:S05]  /*2e60*/  @!P0 BRA `(.L_x_37) ;  /* 0x0000007800688947 */ /* 0x006fea0003800000 */
.L_x_110:
[----:B------:R-:W-:Y:S01]  /*2e70*/  R2UR UR35, R4 ;  /* 0x00000000042372ca */ /* 0x000fe200000e0000 */
[----:B------:R-:W-:Y:S01]  /*2e80*/  IMAD.MOV.U32 R4, RZ, RZ, 0x18 ;  /* 0x00000018ff047424 */ /* 0x000fe200078e00ff */
        /* <DEDUP_REMOVED lines=13> */
[----:B------:R-:W-:Y:S01]  /*2f60*/  UIADD3 UR20, UPT, UPT, UR47, 0x80, URZ ;  /* 0x000000802f147890 */ /* 0x000fe2000fffe0ff */
[----:B------:R-:W-:Y:S01]  /*2f70*/  R2UR UR32, R3 ;  /* 0x00000000032072ca */ /* 0x000fe200000e0000 */
[----:B------:R-:W-:Y:S01]  /*2f80*/  UIADD3 UR14, UPT, UPT, UR47, 0x100, URZ ;  /* 0x000001002f0e7890 */ /* 0x000fe2000fffe0ff */
[----:B------:R-:W-:Y:S01]  /*2f90*/  R2UR UR25, R4 ;  /* 0x00000000041972ca */ /* 0x000fe200000e0000 */
[----:B------:R-:W-:Y:S01]  /*2fa0*/  IMAD.MOV.U32 R4, RZ, RZ, 0x38 ;  /* 0x00000038ff047424 */ /* 0x000fe200078e00ff */
[----:B------:R-:W-:Y:S01]  /*2fb0*/  R2UR UR29, R6 ;  /* 0x00000000061d72ca */ /* 0x000fe200000e0000 */
[----:B------:R-:W-:Y:S01]  /*2fc0*/  UIADD3 UR18, UPT, UPT, UR47, 0x180, URZ ;  /* 0x000001802f127890 */ /* 0x000fe2000fffe0ff */
[----:B------:R-:W-:Y:S01]  /*2fd0*/  R2UR UR30, R5 ;  /* 0x00000000051e72ca */ /* 0x000fe200000e0000 */
[----:B------:R-:W-:Y:S01]  /*2fe0*/  UIADD3 UR12, UPT, UPT, UR47, 0x200, URZ ;  /* 0x000002002f0c7890 */ /* 0x000fe2000fffe0ff */
[C---:B------:R-:W-:Y:S01]  /*2ff0*/  R2UR UR28, R3.reuse ;  /* 0x00000000031c72ca */ /* 0x040fe200000e0000 */
[----:B------:R-:W-:Y:S01]  /*3000*/  UIADD3 UR10, UPT, UPT, UR47, 0x280, URZ ;  /* 0x000002802f0a7890 */ /* 0x000fe2000fffe0ff */
[C---:B------:R-:W-:Y:S01]  /*3010*/  R2UR UR26, R3.reuse ;  /* 0x00000000031a72ca */ /* 0x040fe200000e0000 */
[----:B------:R-:W-:Y:S01]  /*3020*/  UIADD3 UR8, UPT, UPT, UR47, 0x300, URZ ;  /* 0x000003002f087890 */ /* 0x000fe2000fffe0ff */
[----:B------:R-:W-:Y:S01]  /*3030*/  R2UR UR17, R4 ;  /* 0x00000000041172ca */ /* 0x000fe200000e0000 */
[----:B------:R-:W-:Y:S01]  /*3040*/  UMOV UR64, 0x0 ;  /* 0x0000000000407882 */ /* 0x000fe20000000000 */
[----:B------:R-:W-:Y:S01]  /*3050*/  R2UR UR24, R3 ;  /* 0x00000000031872ca */ /* 0x000fe200000e0000 */
[----:B------:R-:W-:Y:S01]  /*3060*/  UMOV UR65, 0x8210010 ;  /* 0x0821001000417882 */ /* 0x000fe20000000000 */
[----:B------:R-:W-:Y:S01]  /*3070*/  UIADD3 UR6, UPT, UPT, UR47, 0x380, URZ ;  /* 0x000003802f067890 */ /* 0x000fe2000fffe0ff */
[----:B------:R-:W-:Y:S01]  /*3080*/  IMAD.MOV.U32 R24, RZ, RZ, RZ ;  /* 0x000000ffff187224 */ /* 0x000fe200078e00ff */
[----:B------:R-:W-:Y:S01]  /*3090*/  UMOV UR22, UR47 ;  /* 0x0000002f00167c82 */ /* 0x000fe20008000000 */
[----:B------:R-:W-:Y:S01]  /*30a0*/  UMOV UR23, 0x40004040 ;  /* 0x4000404000177882 */ /* 0x000fe20000000000 */
[----:B------:R-:W-:Y:S01]  /*30b0*/  UMOV UR62, 0x0 ;  /* 0x00000000003e7882 */ /* 0x000fe20000000000 */
[----:B------:R-:W-:Y:S01]  /*30c0*/  UMOV UR63, 0x8210010 ;  /* 0x08210010003f7882 */ /* 0x000fe20000000000 */
[----:B------:R-:W-:Y:S01]  /*30d0*/  UIADD3 UR5, UPT, UPT, UR16, 0x28, URZ ;  /* 0x0000002810057890 */ /* 0x000fe2000fffe0ff */
[----:B------:R-:W-:Y:S01]  /*30e0*/  UTCHMMA tmem[UR44], gdesc[UR22], tmem[UR46], tmem[UR64], idesc[UR65], !UPT ;  /* 0x00ff40162c0079ea */ /* 0x000fe2000f80002e */
[----:B------:R-:W-:Y:S01]  /*30f0*/  UMOV UR21, 0x40004040 ;  /* 0x4000404000157882 */ /* 0x000fe20000000000 */
[----:B------:R-:W-:Y:S01]  /*3100*/  UMOV UR60, 0x0 ;  /* 0x00000000003c7882 */ /* 0x000fe20000000000 */
[----:B------:R-:W-:Y:S01]  /*3110*/  UMOV UR61, 0x8210010 ;  /* 0x08210010003d7882 */ /* 0x000fe20000000000 */
[----:B------:R-:W-:Y:S01]  /*3120*/  UMOV UR15, 0x40004040 ;  /* 0x40004040000f7882 */ /* 0x000fe20000000000 */
[----:B------:R-:W-:Y:S01]  /*3130*/  UMOV UR58, 0x0 ;  /* 0x00000000003a7882 */ /* 0x000fe20000000000 */
[----:B------:R-:W-:Y:S01]  /*3140*/  UMOV UR59, 0x8210010 ;  /* 0x08210010003b7882 */ /* 0x000fe20000000000 */
[----:B------:R-:W-:Y:S01]  /*3150*/  UMOV UR19, 0x40004040 ;  /* 0x4000404000137882 */ /* 0x000fe20000000000 */
[----:B------:R-:W-:Y:S01]  /*3160*/  UTCHMMA tmem[UR35], gdesc[UR20], tmem[UR42], tmem[UR62], idesc[UR63], UPT ;  /* 0x00ff3e14230079ea */ /* 0x000fe2000b80002a */
[----:B------:R-:W-:Y:S01]  /*3170*/  UMOV UR56, 0x0 ;  /* 0x0000000000387882 */ /* 0x000fe20000000000 */
[----:B------:R-:W-:Y:S01]  /*3180*/  UMOV UR57, 0x8210010 ;  /* 0x0821001000397882 */ /* 0x000fe20000000000 */
[----:B------:R-:W-:Y:S01]  /*3190*/  UMOV UR13, 0x40004040 ;  /* 0x40004040000d7882 */ /* 0x000fe20000000000 */
[----:B------:R2:W-:Y:S01]  /*31a0*/  UTCHMMA tmem[UR33], gdesc[UR14], tmem[UR34], tmem[UR60], idesc[UR61], UPT ;  /* 0x00ff3c0e210079ea */ /* 0x0005e2000b800022 */
        /* <DEDUP_REMOVED lines=12> */
[----:B------:R4:W-:Y:S01]  /*3270*/  UTCHMMA tmem[UR25], gdesc[UR8], tmem[UR26], tmem[UR50], idesc[UR51], UPT ;  /* 0x00ff3208190079ea */ /* 0x0009e2000b80001a */
[----:B------:R4:W-:Y:S01]  /*3280*/  UTCHMMA tmem[UR17], gdesc[UR6], tmem[UR24], tmem[UR48], idesc[UR49], UPT ;  /* 0x00ff3006110079ea */ /* 0x0009e2000b800018 */
[----:B------:R4:W-:Y:S01]  /*3290*/  UTCBAR [UR5], URZ ;  /* 0x000000ff050073e9 */ /* 0x0009e200080000ff */
[----:B------:R-:W-:-:S04]  /*32a0*/  ULOP3.LUT UR4, URZ, UR54, URZ, 0x33, !UPT ;  /* 0x00000036ff047292 */ /* 0x000fc8000f8e33ff */
[----:B------:R-:W-:-:S04]  /*32b0*/  UIADD3 UR4, UPT, UPT, UR40, UR4, URZ ;  /* 0x0000000428047290 */ /* 0x000fc8000fffe0ff */
[----:B------:R-:W-:Y:S01]  /*32c0*/  UISETP.GE.AND UP0, UPT, UR4, 0x1, UPT ;  /* 0x000000010400788c */ /* 0x000fe2000bf06270 */
[----:B--2---:R-:W-:Y:S01]  /*32d0*/  UMOV UR14, URZ ;  /* 0x000000ff000e7c82 */ /* 0x004fe20008000000 */
[----:B---3--:R-:W-:-:S07]  /*32e0*/  UMOV UR18, URZ ;  /* 0x000000ff00127c82 */ /* 0x008fce0008000000 */
[----:B------:R-:W-:Y:S05]  /*32f0*/  BRA.U !UP0, `(.L_x_38) ;  /* 0x0000001d08cc7547 */ /* 0x000fea000b800000 */
[----:B------:R-:W-:Y:S01]  /*3300*/  UIADD3 UR4, UPT, UPT, UR38, 0x380, URZ ;  /* 0x0000038026047890 */ /* 0x000fe2000fffe0ff */
[----:B------:R-:W-:Y:S01]  /*3310*/  MOV.SPILL R20, UR38 ;  /* 0x0000002600147c02 */ /* 0x000fe20009000f00 */
[----:B------:R-:W-:Y:S01]  /*3320*/  UIADD3 UR14, UPT, UPT, UR38, 0x80, URZ ;  /* 0x00000080260e7890 */ /* 0x000fe2000fffe0ff */
[----:B------:R-:W-:Y:S01]  /*3330*/  MOV.SPILL R26, UR39 ;  /* 0x00000027001a7c02 */ /* 0x000fe20009000f00 */
[----:B------:R-:W-:Y:S01]  /*3340*/  UIADD3 UR22, UPT, UPT, UR38, 0x100, URZ ;  /* 0x0000010026167890 */ /* 0x000fe2000fffe0ff */
[----:B------:R-:W-:Y:S01]  /*3350*/  MOV.SPILL R3, UR21 ;  /* 0x0000001500037c02 */ /* 0x000fe20009000f00 */
[----:B------:R-:W-:Y:S01]  /*3360*/  UIADD3 UR20, UPT, UPT, UR38, 0x180, URZ ;  /* 0x0000018026147890 */ /* 0x000fe2000fffe0ff */
[----:B------:R-:W-:Y:S01]  /*3370*/  MOV.SPILL R34, UR37 ;  /* 0x0000002500227c02 */ /* 0x000fe20009000f00 */
[----:B----4-:R-:W-:Y:S01]  /*3380*/  UIADD3 UR8, UPT, UPT, UR38, 0x200, URZ ;  /* 0x0000020026087890 */ /* 0x010fe2000fffe0ff */
[----:B------:R-:W-:Y:S01]  /*3390*/  MOV.SPILL R33, UR36 ;  /* 0x0000002400217c02 */ /* 0x000fe20009000f00 */
[----:B------:R-:W-:Y:S01]  /*33a0*/  UIADD3 UR6, UPT, UPT, UR38, 0x280, URZ ;  /* 0x0000028026067890 */ /* 0x000fe2000fffe0ff */
[----:B------:R-:W-:Y:S01]  /*33b0*/  IMAD.U32 R70, RZ, RZ, UR22 ;  /* 0x00000016ff467e24 */ /* 0x000fe2000f8e00ff */
[----:B------:R-:W-:Y:S01]  /*33c0*/  UIADD3 UR10, UPT, UPT, UR38, 0x300, URZ ;  /* 0x00000300260a7890 */ /* 0x000fe2000fffe0ff */
[----:B------:R-:W-:Y:S01]  /*33d0*/  MOV.SPILL R4, UR23 ;  /* 0x0000001700047c02 */ /* 0x000fe20009000f00 */
[----:B------:R-:W-:Y:S01]  /*33e0*/  UIADD3 UR18, UPT, UPT, UR36, 0x80, URZ ;  /* 0x0000008024127890 */ /* 0x000fe2000fffe0ff */
[----:B------:R-:W-:Y:S01]  /*33f0*/  HFMA2 R24, -RZ, RZ, 0, 0 ;  /* 0x00000000ff187431 */ /* 0x000fe200000001ff */
[----:B------:R-:W-:Y:S01]  /*3400*/  UMOV UR38, UR4 ;  /* 0x0000000400267c82 */ /* 0x000fe20008000000 */
[----:B------:R-:W-:Y:S01]  /*3410*/  UIADD3 UR4, UPT, UPT, UR36, 0x100, URZ ;  /* 0x0000010024047890 */ /* 0x000fe2000fffe0ff */
[----:B------:R-:W-:Y:S01]  /*3420*/  IMAD.U32 R60, RZ, RZ, UR38 ;  /* 0x00000026ff3c7e24 */ /* 0x000fe2000f8e00ff */
[----:B------:R-:W-:Y:S01]  /*3430*/  UMOV UR39, UR5 ;  /* 0x0000000500277c82 */ /* 0x000fe20008000000 */
[----:B------:R-:W-:Y:S01]  /*3440*/  UIADD3 UR5, UPT, UPT, UR36, 0x180, URZ ;  /* 0x0000018024057890 */ /* 0x000fe2000fffe0ff */
[----:B------:R-:W-:Y:S01]  /*3450*/  MOV.SPILL R27, UR18 ;  /* 0x00000012001b7c02 */ /* 0x000fe20009000f00 */
[----:B------:R-:W-:Y:S01]  /*3460*/  UMOV UR18, UR10 ;  /* 0x0000000a00127c82 */ /* 0x000fe20008000000 */
[----:B------:R-:W-:Y:S01]  /*3470*/  MOV.SPILL R29, UR4 ;  /* 0x00000004001d7c02 */ /* 0x000fe20009000f00 */
[----:B------:R-:W-:Y:S01]  /*3480*/  UMOV UR4, UR6 ;  /* 0x0000000600047c82 */ /* 0x000fe20008000000 */
[----:B------:R-:W-:Y:S01]  /*3490*/  UIADD3 UR6, UPT, UPT, UR36, 0x200, URZ ;  /* 0x0000020024067890 */ /* 0x000fe2000fffe0ff */
[----:B------:R-:W-:Y:S01]  /*34a0*/  MOV.SPILL R30, UR5 ;  /* 0x00000005001e7c02 */ /* 0x000fe20009000f00 */
[----:B------:R-:W-:Y:S01]  /*34b0*/  UIADD3 UR10, UPT, UPT, UR36, 0x380, URZ ;  /* 0x00000380240a7890 */ /* 0x000fe2000fffe0ff */
[----:B------:R-:W-:Y:S01]  /*34c0*/  IMAD.U32 R62, RZ, RZ, UR18 ;  /* 0x00000012ff3e7e24 */ /* 0x000fe2000f8e00ff */
[----:B------:R-:W-:Y:S01]  /*34d0*/  UMOV UR5, UR7 ;  /* 0x0000000700057c82 */ /* 0x000fe20008000000 */
[----:B------:R-:W-:Y:S01]  /*34e0*/  UIADD3 UR19, UPT, UPT, -UR40, UR54, URZ ;  /* 0x0000003628137290 */ /* 0x000fe2000fffe1ff */
[----:B------:R-:W-:Y:S01]  /*34f0*/  MOV.SPILL R31, UR6 ;  /* 0x00000006001f7c02 */ /* 0x000fe20009000f00 */
[----:B------:R-:W-:Y:S01]  /*3500*/  UIADD3 UR7, UPT, UPT, UR36, 0x280, URZ ;  /* 0x0000028024077890 */ /* 0x000fe2000fffe0ff */
[----:B------:R-:W-:Y:S01]  /*3510*/  MOV.SPILL R35, UR10 ;  /* 0x0000000a00237c02 */ /* 0x000fe20009000f00 */
[----:B------:R-:W-:Y:S01]  /*3520*/  UMOV UR6, UR8 ;  /* 0x0000000800067c82 */ /* 0x000fe20008000000 */
[----:B------:R-:W-:Y:S01]  /*3530*/  UMOV UR8, 0x1 ;  /* 0x0000000100087882 */ /* 0x000fe20000000000 */
[----:B------:R-:W-:Y:S01]  /*3540*/  R2UR UR10, R70 ;  /* 0x00000000460a72ca */ /* 0x000fe200000e0000 */
[----:B------:R-:W-:Y:S01]  /*3550*/  UMOV UR37, UR21 ;  /* 0x0000001500257c82 */ /* 0x000fe20008000000 */
[----:B------:R-:W-:Y:S01]  /*3560*/  MOV.SPILL R42, UR8 ;  /* 0x00000008002a7c02 */ /* 0x000fe20009000f00 */
[----:B------:R-:W-:Y:S01]  /*3570*/  UMOV UR8, UR14 ;  /* 0x0000000e00087c82 */ /* 0x000fe20008000000 */
[----:B------:R-:W-:Y:S01]  /*3580*/  MOV.SPILL R19, UR19 ;  /* 0x0000001300137c02 */ /* 0x000fe20009000f00 */
[----:B------:R-:W-:Y:S01]  /*3590*/  UMOV UR14, URZ ;  /* 0x000000ff000e7c82 */ /* 0x000fe20008000000 */
[----:B------:R-:W-:Y:S01]  /*35a0*/  MOV.SPILL R28, UR19 ;  /* 0x00000013001c7c02 */ /* 0x000fe20009000f00 */
[----:B------:R-:W-:Y:S01]  /*35b0*/  UMOV UR19, UR11 ;  /* 0x0000000b00137c82 */ /* 0x000fe20008000000 */
[----:B------:R-:W-:Y:S01]  /*35c0*/  MOV.SPILL R32, UR7 ;  /* 0x0000000700207c02 */ /* 0x000fe20009000f00 */
[----:B------:R-:W-:Y:S01]  /*35d0*/  UMOV UR7, UR9 ;  /* 0x0000000900077c82 */ /* 0x000fe20008000000 */
[----:B------:R-:W-:Y:S01]  /*35e0*/  UMOV UR5, 0x40004040 ;  /* 0x4000404000057882 */ /* 0x000fe20000000000 */
[----:B------:R-:W-:Y:S01]  /*35f0*/  UIADD3 UR9, UPT, UPT, UR36, 0x300, URZ ;  /* 0x0000030024097890 */ /* 0x000fe2000fffe0ff */
[----:B------:R-:W-:Y:S01]  /*3600*/  R2UR.FILL UR21, R3 ;  /* 0x00000000031572ca */ /* 0x000fe200004e0000 */
[----:B------:R-:W-:Y:S01]  /*3610*/  IMAD.U32 R64, RZ, RZ, UR4 ;  /* 0x00000004ff407e24 */ /* 0x000fe2000f8e00ff */
[----:B------:R-:W-:Y:S01]  /*3620*/  UMOV UR19, 0x40004040 ;  /* 0x4000404000137882 */ /* 0x000fe20000000000 */
[----:B------:R-:W-:Y:S01]  /*3630*/  R2UR.FILL UR18, R27 ;  /* 0x000000001b1272ca */ /* 0x000fe200004e0000 */
[----:B------:R-:W-:Y:S01]  /*3640*/  IMAD.U32 R65, RZ, RZ, UR5 ;  /* 0x00000005ff417e24 */ /* 0x000fe2000f8e00ff */
[----:B------:R-:W-:Y:S01]  /*3650*/  MOV.SPILL R3, UR14 ;  /* 0x0000000e00037c02 */ /* 0x000fe20009000f00 */
[----:B------:R-:W-:Y:S01]  /*3660*/  UIADD3 UR14, UPT, UPT, UR16, 0x60, URZ ;  /* 0x00000060100e7890 */ /* 0x000fe2000fffe0ff */
[----:B------:R-:W-:Y:S01]  /*3670*/  R2UR.FILL UR4, R29 ;  /* 0x000000001d0472ca */ /* 0x000fe200004e0000 */
[----:B------:R-:W-:Y:S01]  /*3680*/  UIADD3 UR14, UPT, UPT, UR16, 0x88, URZ ;  /* 0x00000088100e7890 */ /* 0x000fe2000fffe0ff */
[----:B------:R-:W-:Y:S01]  /*3690*/  R2UR.FILL UR5, R30 ;  /* 0x000000001e0572ca */ /* 0x000fe200004e0000 */
[----:B------:R-:W-:Y:S01]  /*36a0*/  UIADD3 UR14, UPT, UPT, UR16, 0x70, URZ ;  /* 0x00000070100e7890 */ /* 0x000fe2000fffe0ff */
[----:B------:R-:W-:Y:S01]  /*36b0*/  MOV R63, UR19 ;  /* 0x00000013003f7c02 */ /* 0x000fe20008000f00 */
[----:B------:R-:W-:Y:S01]  /*36c0*/  IMAD.U32 R66, RZ, RZ, UR6 ;  /* 0x00000006ff427e24 */ /* 0x000fe2000f8e00ff */
[----:B------:R-:W-:Y:S01]  /*36d0*/  R2UR.FILL UR19, R28 ;  /* 0x000000001c1372ca */ /* 0x000fe200004e0000 */
[----:B------:R-:W-:Y:S01]  /*36e0*/  UMOV UR7, 0x40004040 ;  /* 0x4000404000077882 */ /* 0x000fe20000000000 */
[----:B------:R-:W-:Y:S01]  /*36f0*/  R2UR.FILL UR6, R31 ;  /* 0x000000001f0672ca */ /* 0x000fe200004e0000 */
[----:B------:R-:W-:Y:S01]  /*3700*/  IMAD.U32 R70, RZ, RZ, UR10 ;  /* 0x0000000aff467e24 */ /* 0x000fe2000f8e00ff */
[----:B------:R-:W-:Y:S01]  /*3710*/  MOV.SPILL R43, UR9 ;  /* 0x00000009002b7c02 */ /* 0x000fe20009000f00 */
[----:B------:R-:W-:Y:S01]  /*3720*/  UMOV UR9, UR15 ;  /* 0x0000000f00097c82 */ /* 0x000fe20008000000 */
[----:B------:R-:W-:Y:S01]  /*3730*/  MOV R67, UR7 ;  /* 0x0000000700437c02 */ /* 0x000fe20008000f00 */
[----:B------:R-:W-:Y:S01]  /*3740*/  UMOV UR9, 0x40004040 ;  /* 0x4000404000097882 */ /* 0x000fe20000000000 */
[----:B------:R-:W-:Y:S01]  /*3750*/  R2UR.FILL UR7, R32 ;  /* 0x00000000200772ca */ /* 0x000fe200004e0000 */
[----:B------:R-:W-:Y:S01]  /*3760*/  IMAD.U32 R73, RZ, RZ, UR9 ;  /* 0x00000009ff497e24 */ /* 0x000fe2000f8e00ff */
[----:B------:R-:W-:Y:S01]  /*3770*/  UMOV UR14, UR41 ;  /* 0x00000029000e7c82 */ /* 0x000fe20008000000 */
[----:B------:R-:W-:Y:S01]  /*3780*/  R2UR.FILL UR9, R43 ;  /* 0x000000002b0972ca */ /* 0x000fe200004e0000 */
[----:B------:R-:W-:Y:S01]  /*3790*/  IMAD.U32 R44, RZ, RZ, UR14 ;  /* 0x0000000eff2c7e24 */ /* 0x000fe2000f8e00ff */
[----:B------:R-:W-:Y:S01]  /*37a0*/  R2UR.FILL UR10, R35 ;  /* 0x00000000230a72ca */ /* 0x000fe200004e0000 */
[----:B------:R-:W-:Y:S01]  /*37b0*/  IMAD.U32 R58, RZ, RZ, UR18 ;  /* 0x00000012ff3a7e24 */ /* 0x000fe2000f8e00ff */
[----:B------:R-:W-:Y:S01]  /*37c0*/  R2UR UR11, R71 ;  /* 0x00000000470b72ca */ /* 0x000fe200000e0000 */
[----:B------:R-:W-:Y:S01]  /*37d0*/  UMOV UR36, UR20 ;  /* 0x0000001400247c82 */ /* 0x000fe20008000000 */
[----:B------:R-:W-:Y:S01]  /*37e0*/  UMOV UR14, UR43 ;  /* 0x0000002b000e7c82 */ /* 0x000fe20008000000 */
[----:B------:R-:W-:Y:S01]  /*37f0*/  UMOV UR37, 0x40004040 ;  /* 0x4000404000257882 */ /* 0x000fe20000000000 */
[----:B------:R-:W-:Y:S01]  /*3800*/  UMOV UR39, 0x40004040 ;  /* 0x4000404000277882 */ /* 0x000fe20000000000 */
[----:B------:R-:W-:Y:S01]  /*3810*/  UMOV UR19, 0x40004040 ;  /* 0x4000404000137882 */ /* 0x000fe20000000000 */
[----:B------:R-:W-:Y:S01]  /*3820*/  UMOV UR18, UR4 ;  /* 0x0000000400127c82 */ /* 0x000fe20008000000 */
[----:B------:R-:W-:Y:S01]  /*3830*/  UMOV UR4, UR5 ;  /* 0x0000000500047c82 */ /* 0x000fe20008000000 */
[----:B------:R-:W-:Y:S01]  /*3840*/  IMAD.U32 R40, RZ, RZ, UR14 ;  /* 0x0000000eff287e24 */ /* 0x000fe2000f8e00ff */
[----:B------:R-:W-:Y:S01]  /*3850*/  MOV R59, UR19 ;  /* 0x00000013003b7c02 */ /* 0x000fe20008000f00 */
[----:B------:R-:W-:Y:S01]  /*3860*/  IMAD.U32 R68, RZ, RZ, UR36 ;  /* 0x00000024ff447e24 */ /* 0x000fe2000f8e00ff */
[----:B------:R-:W-:Y:S01]  /*3870*/  UMOV UR14, UR45 ;  /* 0x0000002d000e7c82 */ /* 0x000fe20008000000 */
[----:B------:R-:W-:Y:S01]  /*3880*/  IMAD.U32 R69, RZ, RZ, UR37 ;  /* 0x00000025ff457e24 */ /* 0x000fe2000f8e00ff */
[----:B------:R-:W-:Y:S01]  /*3890*/  R2UR.FILL UR37, R34 ;  /* 0x00000000222572ca */ /* 0x000fe200004e0000 */
[----:B------:R-:W-:Y:S01]  /*38a0*/  IMAD.U32 R61, RZ, RZ, UR39 ;  /* 0x00000027ff3d7e24 */ /* 0x000fe2000f8e00ff */
[----:B------:R-:W-:Y:S01]  /*38b0*/  R2UR.FILL UR36, R33 ;  /* 0x00000000212472ca */ /* 0x000fe200004e0000 */
[----:B------:R-:W-:Y:S01]  /*38c0*/  IMAD.U32 R57, RZ, RZ, UR19 ;  /* 0x00000013ff397e24 */ /* 0x000fe2000f8e00ff */
[----:B------:R-:W-:Y:S01]  /*38d0*/  R2UR.FILL UR39, R26 ;  /* 0x000000001a2772ca */ /* 0x000fe200004e0000 */
[----:B------:R-:W-:Y:S01]  /*38e0*/  IMAD.U32 R54, RZ, RZ, UR4 ;  /* 0x00000004ff367e24 */ /* 0x000fe2000f8e00ff */
[----:B------:R-:W-:Y:S01]  /*38f0*/  R2UR.FILL UR38, R20 ;  /* 0x00000000142672ca */ /* 0x000fe200004e0000 */
[----:B------:R-:W-:Y:S01]  /*3900*/  UMOV UR4, UR6 ;  /* 0x0000000600047c82 */ /* 0x000fe20008000000 */
[----:B------:R-:W-:Y:S01]  /*3910*/  R2UR.FILL UR19, R19 ;  /* 0x00000000131372ca */ /* 0x000fe200004e0000 */
[----:B------:R-:W-:Y:S01]  /*3920*/  UIADD3 UR15, UPT, UPT, UR16, 0xb0, URZ ;  /* 0x000000b0100f7890 */ /* 0x000fe2000fffe0ff */
[----:B------:R-:W-:Y:S01]  /*3930*/  R2UR.FILL UR23, R4 ;  /* 0x00000000041772ca */ /* 0x000fe200004e0000 */
[----:B------:R-:W-:Y:S01]  /*3940*/  IMAD.U32 R38, RZ, RZ, UR14 ;  /* 0x0000000eff267e24 */ /* 0x000fe2000f8e00ff */
[----:B------:R-:W-:Y:S01]  /*3950*/  UIADD3 UR12, UPT, UPT, UR41, 0x2, URZ ;  /* 0x00000002290c7890 */ /* 0x000fe2000fffe0ff */
[----:B------:R-:W-:Y:S01]  /*3960*/  IMAD.U32 R52, RZ, RZ, UR4 ;  /* 0x00000004ff347e24 */ /* 0x000fe2000f8e00ff */
[----:B------:R-:W-:Y:S01]  /*3970*/  UMOV UR14, UR47 ;  /* 0x0000002f000e7c82 */ /* 0x000fe20008000000 */
[----:B------:R-:W-:Y:S01]  /*3980*/  UMOV UR4, UR7 ;  /* 0x0000000700047c82 */ /* 0x000fe20008000000 */
[----:B------:R-:W-:Y:S01]  /*3990*/  IMAD.U32 R36, RZ, RZ, UR14 ;  /* 0x0000000eff247e24 */ /* 0x000fe2000f8e00ff */
[----:B------:R-:W-:Y:S01]  /*39a0*/  R2UR.FILL UR14, R3 ;  /* 0x00000000030e72ca */ /* 0x000fe200004e0000 */
[----:B------:R-:W-:-:S02]  /*39b0*/  IMAD.U32 R50, RZ, RZ, UR4 ;  /* 0x00000004ff327e24 */ /* 0x000fc4000f8e00ff */
[----:B------:R-:W-:Y:S02]  /*39c0*/  HFMA2 R12, -RZ, RZ, 0, 1.430511474609375e-06 ;  /* 0x00000018ff0c7431 */ /* 0x000fe400000001ff */
[----:B------:R-:W-:Y:S02]  /*39d0*/  IMAD.U32 R72, RZ, RZ, UR8 ;  /* 0x00000008ff487e24 */ /* 0x000fe4000f8e00ff */
[----:B------:R-:W-:Y:S01]  /*39e0*/  HFMA2 R3, -RZ, RZ, 0, 7.62939453125e-06 ;  /* 0x00000080ff037431 */ /* 0x000fe200000001ff */
[----:B------:R-:W-:Y:S01]  /*39f0*/  UMOV UR11, 0x40004040 ;  /* 0x40004040000b7882 */ /* 0x000fe20000000000 */
[----:B------:R-:W-:Y:S01]  /*3a00*/  UMOV UR5, 0x40004040 ;  /* 0x4000404000057882 */ /* 0x000fe20000000000 */
[----:B------:R-:W-:Y:S01]  /*3a10*/  UMOV UR6, UR9 ;  /* 0x0000000900067c82 */ /* 0x000fe20008000000 */
[----:B------:R-:W-:Y:S01]  /*3a20*/  UMOV UR7, 0x40004040 ;  /* 0x4000404000077882 */ /* 0x000fe20000000000 */
[----:B------:R-:W-:Y:S01]  /*3a30*/  UMOV UR4, UR10 ;  /* 0x0000000a00047c82 */ /* 0x000fe20008000000 */
[----:B------:R-:W-:Y:S01]  /*3a40*/  UMOV UR13, 0x40004040 ;  /* 0x40004040000d7882 */ /* 0x000fe20000000000 */
[----:B------:R-:W-:Y:S01]  /*3a50*/  R2UR.FILL UR8, R42 ;  /* 0x000000002a0872ca */ /* 0x000fe200004e0000 */
[----:B------:R-:W-:Y:S01]  /*3a60*/  UMOV UR15, 0x40004040 ;  /* 0x40004040000f7882 */ /* 0x000fe20000000000 */
[----:B------:R-:W-:Y:S01]  /*3a70*/  IMAD.MOV.U32 R23, RZ, RZ, 0x1 ;  /* 0x00000001ff177424 */ /* 0x000fe200078e00ff */
[----:B------:R-:W-:Y:S01]  /*3a80*/  MOV R17, 0x80 ;  /* 0x0000008000117802 */ /* 0x000fe20000000f00 */
[----:B------:R-:W-:Y:S01]  /*3a90*/  IMAD.MOV.U32 R22, RZ, RZ, RZ ;  /* 0x000000ffff167224 */ /* 0x000fe200078e00ff */
[----:B-1----:R-:W-:Y:S01]  /*3aa0*/  MOV R7, 0x80 ;  /* 0x0000008000077802 */ /* 0x002fe20000000f00 */
[----:B------:R-:W-:Y:S01]  /*3ab0*/  IMAD.MOV.U32 R21, RZ, RZ, RZ ;  /* 0x000000ffff157224 */ /* 0x000fe200078e00ff */
[----:B------:R-:W-:Y:S01]  /*3ac0*/  MOV R71, UR11 ;  /* 0x0000000b00477c02 */ /* 0x000fe20008000f00 */
[----:B------:R-:W-:Y:S01]  /*3ad0*/  IMAD.MOV.U32 R18, RZ, RZ, RZ ;  /* 0x000000ffff127224 */ /* 0x000fe200078e00ff */
[----:B------:R-:W-:Y:S01]  /*3ae0*/  MOV R55, UR5 ;  /* 0x0000000500377c02 */ /* 0x000fe20008000f00 */
[----:B------:R-:W-:Y:S01]  /*3af0*/  IMAD.MOV.U32 R16, RZ, RZ, 0x8 ;  /* 0x00000008ff107424 */ /* 0x000fe200078e00ff */
[----:B------:R-:W-:Y:S01]  /*3b00*/  MOV R51, UR5 ;  /* 0x0000000500337c02 */ /* 0x000fe20008000f00 */
[----:B------:R-:W-:Y:S01]  /*3b10*/  IMAD.MOV.U32 R15, RZ, RZ, 0x80 ;  /* 0x00000080ff0f7424 */ /* 0x000fe200078e00ff */
[----:B------:R-:W-:Y:S01]  /*3b20*/  MOV R47, UR5 ;  /* 0x00000005002f7c02 */ /* 0x000fe20008000f00 */
[----:B------:R-:W-:Y:S01]  /*3b30*/  IMAD.MOV.U32 R14, RZ, RZ, 0x10 ;  /* 0x00000010ff0e7424 */ /* 0x000fe200078e00ff */
[----:B------:R-:W-:Y:S01]  /*3b40*/  UIADD3 UR76, UPT, UPT, UR41, 0x4, URZ ;  /* 0x00000004294c7890 */ /* 0x000fe2000fffe0ff */
        /* <DEDUP_REMOVED lines=16> */
[----:B------:R-:W-:Y:S01]  /*3c50*/  IMAD.U32 R56, RZ, RZ, UR18 ;  /* 0x00000012ff387e24 */ /* 0x000fe2000f8e00ff */
        /* <DEDUP_REMOVED lines=15> */
[----:B------:R-:W-:Y:S01]  /*3d50*/  MOV R41, UR15 ;  /* 0x0000000f00297c02 */ /* 0x000fe20008000f00 */
[----:B------:R-:W-:Y:S01]  /*3d60*/  UIADD3 UR46, UPT, UPT, UR45, 0x402, URZ ;  /* 0x000004022d2e7890 */ /* 0x000fe2000fffe0ff */
[----:B------:R-:W-:Y:S01]  /*3d70*/  IMAD.U32 R39, RZ, RZ, UR15 ;  /* 0x0000000fff277e24 */ /* 0x000fe2000f8e00ff */
[----:B------:R-:W-:Y:S01]  /*3d80*/  UIADD3 UR42, UPT, UPT, UR45, 0x404, URZ ;  /* 0x000004042d2a7890 */ /* 0x000fe2000fffe0ff */
[----:B------:R-:W-:Y:S01]  /*3d90*/  IMAD.U32 R37, RZ, RZ, UR15 ;  /* 0x0000000fff257e24 */ /* 0x000fe2000f8e00ff */
[----:B------:R-:W-:-:S02]  /*3da0*/  UIADD3 UR34, UPT, UPT, UR45, 0x406, URZ ;  /* 0x000004062d227890 */ /* 0x000fc4000fffe0ff */
[----:B------:R-:W-:Y:S02]  /*3db0*/  UIADD3 UR32, UPT, UPT, UR47, 0x80, URZ ;  /* 0x000000802f207890 */ /* 0x000fe4000fffe0ff */
[----:B------:R-:W-:Y:S02]  /*3dc0*/  UIADD3 UR30, UPT, UPT, UR47, 0x100, URZ ;  /* 0x000001002f1e7890 */ /* 0x000fe4000fffe0ff */
[----:B------:R-:W-:Y:S02]  /*3dd0*/  UIADD3 UR28, UPT, UPT, UR47, 0x180, URZ ;  /* 0x000001802f1c7890 */ /* 0x000fe4000fffe0ff */
[----:B------:R-:W-:Y:S02]  /*3de0*/  UIADD3 UR26, UPT, UPT, UR47, 0x200, URZ ;  /* 0x000002002f1a7890 */ /* 0x000fe4000fffe0ff */
[----:B------:R-:W-:Y:S02]  /*3df0*/  UIADD3 UR24, UPT, UPT, UR47, 0x280, URZ ;  /* 0x000002802f187890 */ /* 0x000fe4000fffe0ff */
[----:B------:R-:W-:-:S02]  /*3e00*/  UIADD3 UR22, UPT, UPT, UR47, 0x300, URZ ;  /* 0x000003002f167890 */ /* 0x000fc4000fffe0ff */
[----:B------:R-:W-:Y:S01]  /*3e10*/  UIADD3 UR20, UPT, UPT, UR47, 0x380, URZ ;  /* 0x000003802f147890 */ /* 0x000fe2000fffe0ff */
[----:B------:R-:W-:Y:S01]  /*3e20*/  UMOV UR17, URZ ;  /* 0x000000ff00117c82 */ /* 0x000fe20008000000 */
        /* <DEDUP_REMOVED lines=27> */
[----:B------:R-:W-:-:S05]  /*3fe0*/  UMOV UR21, 0x40004040 ;  /* 0x4000404000157882 */ /* 0x000fca0000000000 */
.L_x_44:
[----:B------:R-:W-:Y:S01]  /*3ff0*/  ULEA UR4, UR8, UR16, 0x3 ;  /* 0x0000001008047291 */ /* 0x000fe2000f8e18ff */
[----:B------:R-:W-:Y:S08]  /*4000*/  SHF.L.U32 R20, R22, 0x1f, RZ ;  /* 0x0000001f16147819 */ /* 0x000ff000000006ff */
[----:B-1----:R-:W1:Y:S02]  /*4010*/  SYNCS.PHASECHK.TRANS64.TRYWAIT P0, [UR4], R20 ;  /* 0x00000014ff0075a7 */ /* 0x002e640008001104 */
[----:B-1-3--:R-:W-:Y:S05]  /*4020*/  @!P0 BRA `(.L_x_39) ;  /* 0x0000006800108947 */ /* 0x00afea0003800000 */
.L_x_112:
[----:B------:R-:W-:Y:S01]  /*4030*/  UIADD3 UR15, UPT, UPT, UR16, 0x60, URZ ;  /* 0x00000060100f7890 */ /* 0x000fe2000fffe0ff */
[----:B------:R-:W-:Y:S01]  /*4040*/  R2UR UR12, R44 ;  /* 0x000000002c0c72ca */ /* 0x000fe200000e0000 */
[----:B------:R-:W-:Y:S01]  /*4050*/  UISETP.NE.U32.AND UP0, UPT, UR14, URZ, UPT ;  /* 0x000000ff0e00728c */ /* 0x000fe2000bf05070 */
[----:B------:R-:W-:Y:S01]  /*4060*/  R2UR UR13, R45 ;  /* 0x000000002d0d72ca */ /* 0x000fe200000e0000 */
[----:B------:R-:W-:Y:S01]  /*4070*/  UMOV UR11, 0x40004040 ;  /* 0x40004040000b7882 */ /* 0x000fe20000000000 */
[----:B------:R-:W-:Y:S01]  /*4080*/  UMOV UR5, 0x40004040 ;  /* 0x4000404000057882 */ /* 0x000fe20000000000 */
[----:B------:R-:W-:Y:S01]  /*4090*/  UMOV UR9, 0x40004040 ;  /* 0x4000404000097882 */ /* 0x000fe20000000000 */
[----:B-1----:R-:W-:Y:S01]  /*40a0*/  MOV.SPILL R27, UR22 ;  /* 0x00000016001b7c02 */ /* 0x002fe20009000f00 */
[----:B------:R-:W-:Y:S01]  /*40b0*/  UMOV UR22, 0x0 ;  /* 0x0000000000167882 */ /* 0x000fe20000000000 */
[----:B------:R-:W-:Y:S01]  /*40c0*/  UMOV UR18, UR8 ;  /* 0x0000000800127c82 */ /* 0x000fe20008000000 */
[----:B------:R-:W-:Y:S01]  /*40d0*/  IMAD.MOV.U32 R19, RZ, RZ, RZ ;  /* 0x000000ffff137224 */ /* 0x000fe200078e00ff */
[----:B------:R-:W-:Y:S01]  /*40e0*/  ULEA UR6, UR18, UR16, 0xf ;  /* 0x0000001012067291 */ /* 0x000fe2000f8e78ff */
[----:B------:R-:W-:Y:S01]  /*40f0*/  MOV.SPILL R28, UR23 ;  /* 0x00000017001c7c02 */ /* 0x000fe20009000f00 */
[----:B------:R-:W-:Y:S01]  /*4100*/  UMOV UR23, 0x8200010 ;  /* 0x0820001000177882 */ /* 0x000fe20000000000 */
[----:B------:R-:W-:Y:S01]  /*4110*/  MOV.SPILL R26, UR21 ;  /* 0x00000015001a7c02 */ /* 0x000fe20009000f00 */
[----:B------:R-:W-:Y:S01]  /*4120*/  UIADD3 UR6, UPT, UPT, UR6, 0x400, URZ ;  /* 0x0000040006067890 */ /* 0x000fe2000fffe0ff */
[----:B------:R-:W-:Y:S02]  /*4130*/  R2UR UR7, R19 ;  /* 0x00000000130772ca */ /* 0x000fe400000e0000 */
[----:B------:R-:W-:Y:S01]  /*4140*/  R2UR UR21, R43 ;  /* 0x000000002b1572ca */ /* 0x000fe200000e0000 */
[----:B------:R-:W-:Y:S01]  /*4150*/  USHF.R.U32.HI UR6, URZ, 0x4, UR6 ;  /* 0x00000004ff067899 */ /* 0x000fe20008011606 */
[----:B------:R-:W-:Y:S02]  /*4160*/  MOV.SPILL R20, UR20 ;  /* 0x0000001400147c02 */ /* 0x000fe40009000f00 */
[----:B------:R-:W-:Y:S01]  /*4170*/  R2UR UR20, R42 ;  /* 0x000000002a1472ca */ /* 0x000fe200000e0000 */
[----:B------:R-:W-:Y:S04]  /*4180*/  ULOP3.LUT UR6, UR6, 0x3fc0, URZ, 0xc0, !UPT ;  /* 0x00003fc006067892 */ /* 0x000fe8000f8ec0ff */
[----:B------:R-:W-:Y:S04]  /*4190*/  ULOP3.LUT UR10, UR6, 0x10000, URZ, 0xfc, !UPT ;  /* 0x00010000060a7892 */ /* 0x000fe8000f8efcff */
[----:B------:R-:W-:Y:S02]  /*41a0*/  UIADD3 UR4, UPT, UPT, UR10, 0x2, URZ ;  /* 0x000000020a047890 */ /* 0x000fe4000fffe0ff */
[----:B------:R-:W-:Y:S02]  /*41b0*/  UIADD3 UR8, UPT, UPT, UR10, 0x4, URZ ;  /* 0x000000040a087890 */ /* 0x000fe4000fffe0ff */
[----:B------:R-:W-:Y:S01]  /*41c0*/  UIADD3 UR6, UPT, UPT, UR10, 0x6, URZ ;  /* 0x000000060a067890 */ /* 0x000fe2000fffe0ff */
[----:B------:R1:W-:Y:S02]  /*41d0*/  UTCHMMA gdesc[UR12], gdesc[UR10], tmem[UR7], tmem[UR22], idesc[UR23], !UPT ;  /* 0x00ff160a0c0075ea */ /* 0x0003e4000f800007 */
[C---:B-1----:R-:W-:Y:S01]  /*41e0*/  R2UR UR13, R19.reuse ;  /* 0x00000000130d72ca */ /* 0x042fe200000e0000 */
[----:B------:R-:W-:Y:S01]  /*41f0*/  UMOV UR7, 0x40004040 ;  /* 0x4000404000077882 */ /* 0x000fe20000000000 */
[C---:B------:R-:W-:Y:S02]  /*4200*/  R2UR UR12, R19.reuse ;  /* 0x00000000130c72ca */ /* 0x040fe400000e0000 */
[----:B------:R-:W-:Y:S09]  /*4210*/  R2UR UR11, R19 ;  /* 0x00000000130b72ca */ /* 0x000ff200000e0000 */
[----:B------:R1:W-:Y:S02]  /*4220*/  UTCHMMA gdesc[UR20], gdesc[UR4], tmem[UR13], tmem[UR22], idesc[UR23], UPT ;  /* 0x00ff1604140075ea */ /* 0x0003e4000b80000d */
[----:B-1----:R-:W-:Y:S01]  /*4230*/  UIADD3 UR4, UPT, UPT, UR10, 0x400, URZ ;  /* 0x000004000a047890 */ /* 0x002fe2000fffe0ff */
[----:B------:R-:W-:Y:S01]  /*4240*/  R2UR.FILL UR22, R27 ;  /* 0x000000001b1672ca */ /* 0x000fe200004e0000 */
[----:B------:R-:W-:Y:S01]  /*4250*/  IMAD.U32 R27, R24, -0x80000000, RZ ;  /* 0x80000000181b7824 */ /* 0x000fe200078e00ff */
[----:B------:R-:W-:Y:S01]  /*4260*/  UMOV UR20, 0x0 ;  /* 0x0000000000147882 */ /* 0x000fe20000000000 */
[----:B------:R-:W-:Y:S01]  /*4270*/  UMOV UR21, 0x8200010 ;  /* 0x0820001000157882 */ /* 0x000fe20000000000 */
[----:B------:R-:W-:Y:S01]  /*4280*/  R2UR.FILL UR23, R28 ;  /* 0x000000001c1772ca */ /* 0x000fe200004e0000 */
[----:B------:R1:W-:Y:S01]  /*4290*/  UTCHMMA gdesc[UR76], gdesc[UR8], tmem[UR12], tmem[UR20], idesc[UR21], UPT ;  /* 0x00ff14084c0075ea */ /* 0x0003e2000b80000c */
[----:B------:R2:W-:Y:S02]  /*42a0*/  UTCHMMA gdesc[UR74], gdesc[UR6], tmem[UR11], tmem[UR20], idesc[UR21], UPT ;  /* 0x00ff14064a0075ea */ /* 0x0005e4000b80000b */
[----:B------:R3:W-:Y:S01]  /*42b0*/  UTCHMMA gdesc[UR72], gdesc[UR4], tmem[UR13], tmem[UR20], idesc[UR21], UPT ;  /* 0x00ff1404480075ea */ /* 0x0007e2000b80000d */
[----:B-1----:R-:W-:Y:S02]  /*42c0*/  UIADD3 UR8, UPT, UPT, UR10, 0x402, URZ ;  /* 0x000004020a087890 */ /* 0x002fe4000fffe0ff */
[----:B--2---:R-:W-:Y:S02]  /*42d0*/  UIADD3 UR6, UPT, UPT, UR10, 0x404, URZ ;  /* 0x000004040a067890 */ /* 0x004fe4000fffe0ff */
[----:B---3--:R-:W-:Y:S01]  /*42e0*/  UIADD3 UR4, UPT, UPT, UR10, 0x406, URZ ;  /* 0x000004060a047890 */ /* 0x008fe2000fffe0ff */
[----:B------:R-:W-:Y:S01]  /*42f0*/  R2UR UR10, R19 ;  /* 0x00000000130a72ca */ /* 0x000fe200000e0000 */
[----:B------:R-:W-:Y:S01]  /*4300*/  UMOV UR13, 0x8200010 ;  /* 0x08200010000d7882 */ /* 0x000fe20000000000 */
[----:B------:R-:W-:Y:S02]  /*4310*/  IMAD.MOV.U32 R19, RZ, RZ, 0x180 ;  /* 0x00000180ff137424 */ /* 0x000fe400078e00ff */
[----:B------:R1:W-:Y:S02]  /*4320*/  UTCHMMA gdesc[UR70], gdesc[UR8], tmem[UR12], tmem[UR20], idesc[UR21], UPT ;  /* 0x00ff1408460075ea */ /* 0x0003e4000b80000c */
[----:B-1----:R-:W-:Y:S01]  /*4330*/  UMOV UR12, 0x0 ;  /* 0x00000000000c7882 */ /* 0x002fe20000000000 */
[----:B------:R-:W-:Y:S01]  /*4340*/  ULEA UR8, UR17, UR16, 0xf ;  /* 0x0000001011087291 */ /* 0x000fe2000f8e78ff */
[----:B------:R1:W-:Y:S05]  /*4350*/  UTCHMMA gdesc[UR68], gdesc[UR6], tmem[UR11], tmem[UR12], idesc[UR13], UPT ;  /* 0x00ff0c06440075ea */ /* 0x0003ea000b80000b */
[----:B------:R2:W-:Y:S01]  /*4360*/  UTCHMMA gdesc[UR66], gdesc[UR4], tmem[UR10], tmem[UR12], idesc[UR13], UPT ;  /* 0x00ff0c04420075ea */ /* 0x0005e2000b80000a */
[----:B------:R2:W-:Y:S01]  /*4370*/  UTCBAR [UR15], URZ ;  /* 0x000000ff0f0073e9 */ /* 0x0005e200080000ff */
[----:B------:R-:W3:Y:S01]  /*4380*/  SYNCS.PHASECHK.TRANS64.TRYWAIT P0, [UR16+0x80], R27 ;  /* 0x0000801bff0075a7 */ /* 0x000ee20008001110 */
[----:B------:R-:W-:Y:S02]  /*4390*/  R2UR.FILL UR21, R26 ;  /* 0x000000001a1572ca */ /* 0x000fe400004e0000 */
[----:B------:R-:W-:Y:S01]  /*43a0*/  R2UR.FILL UR20, R20 ;  /* 0x00000000141472ca */ /* 0x000fe200004e0000 */
[----:B------:R-:W-:Y:S01]  /*43b0*/  IMAD.MOV.U32 R20, RZ, RZ, 0x100 ;  /* 0x00000100ff147424 */ /* 0x000fe200078e00ff */
[----:B-1----:R-:W-:Y:S04]  /*43c0*/  UIADD3 UR6, UPT, UPT, UR8, 0x400, URZ ;  /* 0x0000040008067890 */ /* 0x002fe8000fffe0ff */
[----:B------:R-:W-:Y:S04]  /*43d0*/  USHF.R.U32.HI UR6, URZ, 0x4, UR6 ;  /* 0x00000004ff067899 */ /* 0x000fe80008011606 */
[----:B------:R-:W-:Y:S01]  /*43e0*/  ULOP3.LUT UR6, UR6, 0x3fc0, URZ, 0xc0, !UPT ;  /* 0x00003fc006067892 */ /* 0x000fe2000f8ec0ff */
[----:B--23--:R-:W-:Y:S11]  /*43f0*/  @!P0 BRA `(.L_x_40) ;  /* 0x00000064003c8947 */ /* 0x00cff60003800000 */
.L_x_114:
[----:B------:R-:W-:Y:S01]  /*4400*/  MOV.SPILL R27, UR19 ;  /* 0x00000013001b7c02 */ /* 0x000fe20009000f00 */
[----:B------:R-:W-:Y:S01]  /*4410*/  UMOV UR19, 0x8210010 ;  /* 0x0821001000137882 */ /* 0x000fe20000000000 */
[----:B------:R-:W-:Y:S01]  /*4420*/  R2UR UR4, R20 ;  /* 0x00000000140472ca */ /* 0x000fe200000e0000 */
[----:B------:R-:W-:Y:S01]  /*4430*/  ULOP3.LUT UR10, UR6, 0x4000000, URZ, 0xfc, !UPT ;  /* 0x04000000060a7892 */ /* 0x000fe2000f8efcff */
[----:B------:R-:W-:Y:S01]  /*4440*/  R2UR UR5, R19 ;  /* 0x00000000130572ca */ /* 0x000fe200000e0000 */
[----:B------:R-:W-:Y:S01]  /*4450*/  IMAD.MOV.U32 R20, RZ, RZ, 0x108 ;  /* 0x00000108ff147424 */ /* 0x000fe200078e00ff */
[----:B------:R-:W-:Y:S01]  /*4460*/  MOV.SPILL R35, UR27 ;  /* 0x0000001b00237c02 */ /* 0x000fe20009000f00 */
[----:B------:R-:W-:Y:S01]  /*4470*/  IMAD.MOV.U32 R19, RZ, RZ, 0x180 ;  /* 0x00000180ff137424 */ /* 0x000fe200078e00ff */
[----:B------:R-:W-:Y:S01]  /*4480*/  MOV.SPILL R34, UR26 ;  /* 0x0000001a00227c02 */ /* 0x000fe20009000f00 */
[----:B------:R-:W-:Y:S01]  /*4490*/  UIADD3 UR6, UPT, UPT, UR10, 0x80, URZ ;  /* 0x000000800a067890 */ /* 0x000fe2000fffe0ff */
[----:B------:R-:W-:Y:S01]  /*44a0*/  R2UR UR12, R20 ;  /* 0x00000000140c72ca */ /* 0x000fe200000e0000 */
[----:B------:R-:W-:Y:S01]  /*44b0*/  UMOV UR8, 0x0 ;  /* 0x0000000000087882 */ /* 0x000fe20000000000 */
[----:B------:R-:W-:Y:S01]  /*44c0*/  R2UR UR13, R19 ;  /* 0x00000000130d72ca */ /* 0x000fe200000e0000 */
[----:B------:R-:W-:Y:S01]  /*44d0*/  UMOV UR9, 0x8210010 ;  /* 0x0821001000097882 */ /* 0x000fe20000000000 */
[----:B-1----:R-:W-:Y:S01]  /*44e0*/  MOV.SPILL R26, UR18 ;  /* 0x00000012001a7c02 */ /* 0x002fe20009000f00 */
[----:B------:R-:W-:Y:S01]  /*44f0*/  UMOV UR11, 0x40004040 ;  /* 0x40004040000b7882 */ /* 0x000fe20000000000 */
[----:B------:R-:W-:Y:S01]  /*4500*/  MOV.SPILL R29, UR21 ;  /* 0x00000015001d7c02 */ /* 0x000fe20009000f00 */
[----:B------:R-:W-:Y:S01]  /*4510*/  UMOV UR7, 0x40004040 ;  /* 0x4000404000077882 */ /* 0x000fe20000000000 */
[----:B------:R-:W-:Y:S01]  /*4520*/  MOV.SPILL R28, UR20 ;  /* 0x00000014001c7c02 */ /* 0x000fe20009000f00 */
[----:B------:R1:W-:Y:S01]  /*4530*/  UTCHMMA tmem[UR4], gdesc[UR10], tmem[UR5], tmem[UR8], idesc[UR9], UP0 ;  /* 0x00ff080a040079ea */ /* 0x0003e20008000005 */
[----:B------:R-:W-:Y:S01]  /*4540*/  MOV.SPILL R31, UR23 ;  /* 0x00000017001f7c02 */ /* 0x000fe20009000f00 */
[----:B------:R-:W-:Y:S01]  /*4550*/  IMAD.MOV.U32 R20, RZ, RZ, 0x110 ;  /* 0x00000110ff147424 */ /* 0x000fe200078e00ff */
[----:B------:R-:W-:Y:S01]  /*4560*/  MOV.SPILL R30, UR22 ;  /* 0x00000016001e7c02 */ /* 0x000fe20009000f00 */
[----:B------:R-:W-:Y:S01]  /*4570*/  UMOV UR14, 0x0 ;  /* 0x00000000000e7882 */ /* 0x000fe20000000000 */
[----:B------:R-:W-:Y:S01]  /*4580*/  MOV.SPILL R33, UR25 ;  /* 0x0000001900217c02 */ /* 0x000fe20009000f00 */
[----:B------:R2:W-:Y:S01]  /*4590*/  UTCHMMA tmem[UR12], gdesc[UR6], tmem[UR13], tmem[UR8], idesc[UR9], UPT ;  /* 0x00ff08060c0079ea */ /* 0x0005e2000b80000d */
[----:B------:R-:W-:Y:S01]  /*45a0*/  MOV.SPILL R32, UR24 ;  /* 0x0000001800207c02 */ /* 0x000fe20009000f00 */
[----:B------:R-:W-:Y:S01]  /*45b0*/  UMOV UR15, 0x8210010 ;  /* 0x08210010000f7882 */ /* 0x000fe20000000000 */
[----:B------:R-:W-:Y:S01]  /*45c0*/  R2UR UR24, R52 ;  /* 0x00000000341872ca */ /* 0x000fe200000e0000 */
[----:B------:R-:W-:Y:S01]  /*45d0*/  UMOV UR26, 0x0 ;  /* 0x00000000001a7882 */ /* 0x000fe20000000000 */
[----:B------:R-:W-:Y:S01]  /*45e0*/  R2UR UR25, R53 ;  /* 0x00000000351972ca */ /* 0x000fe200000e0000 */
[----:B------:R-:W-:Y:S01]  /*45f0*/  UMOV UR27, 0x8210010 ;  /* 0x08210010001b7882 */ /* 0x000fe20000000000 */
[----:B------:R-:W-:Y:S01]  /*4600*/  UMOV UR18, 0x0 ;  /* 0x0000000000127882 */ /* 0x000fe20000000000 */
[----:B------:R-:W-:Y:S01]  /*4610*/  UMOV UR20, 0x0 ;  /* 0x0000000000147882 */ /* 0x000fe20000000000 */
[----:B------:R-:W-:Y:S01]  /*4620*/  UMOV UR21, 0x8210010 ;  /* 0x0821001000157882 */ /* 0x000fe20000000000 */
[----:B------:R-:W-:Y:S01]  /*4630*/  UMOV UR22, 0x0 ;  /* 0x0000000000167882 */ /* 0x000fe20000000000 */
[----:B------:R-:W-:Y:S01]  /*4640*/  UMOV UR23, 0x8218010 ;  /* 0x0821801000177882 */ /* 0x000fe20000000000 */
[C---:B-1----:R-:W-:Y:S01]  /*4650*/  R2UR UR11, R19.reuse ;  /* 0x00000000130b72ca */ /* 0x042fe200000e0000 */
[----:B------:R-:W-:Y:S01]  /*4660*/  UIADD3 UR4, UPT, UPT, UR10, 0x100, URZ ;  /* 0x000001000a047890 */ /* 0x000fe2000fffe0ff */
[----:B------:R-:W-:Y:S01]  /*4670*/  UMOV UR5, 0x40004040 ;  /* 0x4000404000057882 */ /* 0x000fe20000000000 */
[----:B--2---:R-:W-:Y:S01]  /*4680*/  R2UR UR9, R20 ;  /* 0x00000000140972ca */ /* 0x004fe200000e0000 */
[----:B------:R-:W-:Y:S01]  /*4690*/  IMAD.MOV.U32 R20, RZ, RZ, 0x118 ;  /* 0x00000118ff147424 */ /* 0x000fe200078e00ff */
[C---:B------:R-:W-:Y:S01]  /*46a0*/  R2UR UR12, R19.reuse ;  /* 0x00000000130c72ca */ /* 0x040fe200000e0000 */
[----:B------:R-:W-:Y:S03]  /*46b0*/  UIADD3 UR6, UPT, UPT, UR10, 0x180, URZ ;  /* 0x000001800a067890 */ /* 0x000fe6000fffe0ff */
[----:B------:R-:W-:Y:S01]  /*46c0*/  R2UR UR8, R20 ;  /* 0x00000000140872ca */ /* 0x000fe200000e0000 */
[----:B------:R-:W-:Y:S05]  /*46d0*/  IMAD.MOV.U32 R20, RZ, RZ, 0x120 ;  /* 0x00000120ff147424 */ /* 0x000fea00078e00ff */
[----:B------:R-:W-:Y:S01]  /*46e0*/  R2UR UR13, R20 ;  /* 0x00000000140d72ca */ /* 0x000fe200000e0000 */
[----:B------:R1:W-:Y:S01]  /*46f0*/  UTCHMMA tmem[UR9], gdesc[UR4], tmem[UR11], tmem[UR14], idesc[UR15], UPT ;  /* 0x00ff0e04090079ea */ /* 0x0003e2000b80000b */
[----:B------:R-:W-:Y:S05]  /*4700*/  IMAD.MOV.U32 R20, RZ, RZ, 0x128 ;  /* 0x00000128ff147424 */ /* 0x000fea00078e00ff */
[----:B------:R2:W-:Y:S01]  /*4710*/  UTCHMMA tmem[UR8], gdesc[UR6], tmem[UR12], tmem[UR14], idesc[UR15], UPT ;  /* 0x00ff0e06080079ea */ /* 0x0005e2000b80000c */
[----:B-1----:R-:W-:Y:S01]  /*4720*/  R2UR UR11, R20 ;  /* 0x00000000140b72ca */ /* 0x002fe200000e0000 */
[----:B------:R-:W-:Y:S01]  /*4730*/  UIADD3 UR4, UPT, UPT, UR10, 0x200, URZ ;  /* 0x000002000a047890 */ /* 0x000fe2000fffe0ff */
[----:B------:R-:W-:Y:S01]  /*4740*/  IMAD.MOV.U32 R20, RZ, RZ, 0x130 ;  /* 0x00000130ff147424 */ /* 0x000fe200078e00ff */
[----:B------:R-:W-:Y:S01]  /*4750*/  UMOV UR9, 0x40004040 ;  /* 0x4000404000097882 */ /* 0x000fe20000000000 */
[C---:B--2---:R-:W-:Y:S01]  /*4760*/  R2UR UR15, R19.reuse ;  /* 0x00000000130f72ca */ /* 0x044fe200000e0000 */
[----:B------:R-:W-:Y:S01]  /*4770*/  UIADD3 UR8, UPT, UPT, UR10, 0x280, URZ ;  /* 0x000002800a087890 */ /* 0x000fe2000fffe0ff */
[C---:B------:R-:W-:Y:S01]  /*4780*/  R2UR UR14, R19.reuse ;  /* 0x00000000130e72ca */ /* 0x040fe200000e0000 */
[----:B------:R-:W-:Y:S01]  /*4790*/  UIADD3 UR6, UPT, UPT, UR10, 0x300, URZ ;  /* 0x000003000a067890 */ /* 0x000fe2000fffe0ff */
[----:B------:R-:W-:Y:S01]  /*47a0*/  R2UR UR12, R20 ;  /* 0x00000000140c72ca */ /* 0x000fe200000e0000 */
[----:B------:R-:W-:Y:S08]  /*47b0*/  IMAD.MOV.U32 R20, RZ, RZ, 0x138 ;  /* 0x00000138ff147424 */ /* 0x000ff000078e00ff */
[----:B------:R1:W-:Y:S02]  /*47c0*/  UTCHMMA tmem[UR13], gdesc[UR4], tmem[UR15], tmem[UR26], idesc[UR27], UPT ;  /* 0x00ff1a040d0079ea */ /* 0x0003e4000b80000f */
[----:B------:R2:W-:Y:S01]  /*47d0*/  UTCHMMA tmem[UR11], gdesc[UR8], tmem[UR14], tmem[UR18], idesc[UR19], UPT ;  /* 0x00ff12080b0079ea */ /* 0x0005e2000b80000e */
[C---:B-1----:R-:W-:Y:S01]  /*47e0*/  R2UR UR13, R19.reuse ;  /* 0x00000000130d72ca */ /* 0x042fe200000e0000 */
[----:B------:R-:W-:Y:S01]  /*47f0*/  UIADD3 UR4, UPT, UPT, UR10, 0x380, URZ ;  /* 0x000003800a047890 */ /* 0x000fe2000fffe0ff */
[----:B------:R-:W-:Y:S01]  /*4800*/  R2UR UR10, R20 ;  /* 0x00000000140a72ca */ /* 0x000fe200000e0000 */
[----:B--2---:R-:W-:Y:S01]  /*4810*/  ULEA UR9, UR17, UR16, 0x3 ;  /* 0x0000001011097291 */ /* 0x004fe2000f8e18ff */
[----:B------:R-:W-:Y:S01]  /*4820*/  R2UR UR11, R19 ;  /* 0x00000000130b72ca */ /* 0x000fe200000e0000 */
[----:B------:R-:W-:Y:S01]  /*4830*/  IMAD.MOV.U32 R19, RZ, RZ, 0x100 ;  /* 0x00000100ff137424 */ /* 0x000fe200078e00ff */
[----:B------:R-:W-:Y:S01]  /*4840*/  R2UR UR14, R72 ;  /* 0x00000000480e72ca */ /* 0x000fe200000e0000 */
[----:B------:R-:W-:Y:S01]  /*4850*/  UIADD3 UR8, UPT, UPT, UR9, 0x10, URZ ;  /* 0x0000001009087890 */ /* 0x000fe2000fffe0ff */
[----:B------:R-:W-:Y:S02]  /*4860*/  R2UR UR15, R73 ;  /* 0x00000000490f72ca */ /* 0x000fe400000e0000 */
[----:B------:R-:W-:Y:S02]  /*4870*/  R2UR UR26, R54 ;  /* 0x00000000361a72ca */ /* 0x000fe400000e0000 */
[----:B------:R-:W-:Y:S01]  /*4880*/  R2UR UR27, R55 ;  /* 0x00000000371b72ca */ /* 0x000fe200000e0000 */
[----:B------:R1:W-:Y:S01]  /*4890*/  UTCHMMA tmem[UR12], gdesc[UR6], tmem[UR13], tmem[UR18], idesc[UR19], UPT ;  /* 0x00ff12060c0079ea */ /* 0x0003e2000b80000d */
[----:B------:R-:W-:Y:S03]  /*48a0*/  R2UR UR9, R63 ;  /* 0x000000003f0972ca */ /* 0x000fe600000e0000 */
[----:B------:R2:W-:Y:S01]  /*48b0*/  UTCHMMA tmem[UR10], gdesc[UR4], tmem[UR11], tmem[UR20], idesc[UR21], UPT ;  /* 0x00ff14040a0079ea */ /* 0x0005e2000b80000b */
[----:B------:R3:W-:Y:S01]  /*48c0*/  UTCBAR [UR8], URZ ;  /* 0x000000ff080073e9 */ /* 0x0007e200080000ff */
[----:B-1----:R-:W-:Y:S02]  /*48d0*/  R2UR UR19, R59 ;  /* 0x000000003b1372ca */ /* 0x002fe400000e0000 */
[C---:B------:R-:W-:Y:S02]  /*48e0*/  R2UR UR7, R19.reuse ;  /* 0x00000000130772ca */ /* 0x040fe400000e0000 */
[----:B------:R-:W-:Y:S01]  /*48f0*/  R2UR UR18, R58 ;  /* 0x000000003a1272ca */ /* 0x000fe200000e0000 */
[----:B--2---:R-:W-:Y:S01]  /*4900*/  UMOV UR4, 0x0 ;  /* 0x0000000000047882 */ /* 0x004fe20000000000 */
[----:B------:R-:W-:Y:S01]  /*4910*/  R2UR UR6, R19 ;  /* 0x00000000130672ca */ /* 0x000fe200000e0000 */
[----:B------:R-:W-:Y:S01]  /*4920*/  UMOV UR5, 0x8218010 ;  /* 0x0821801000057882 */ /* 0x000fe20000000000 */
[----:B------:R-:W-:Y:S02]  /*4930*/  R2UR UR10, R56 ;  /* 0x00000000380a72ca */ /* 0x000fe400000e0000 */
[----:B------:R-:W-:Y:S02]  /*4940*/  R2UR UR11, R57 ;  /* 0x00000000390b72ca */ /* 0x000fe400000e0000 */
[----:B------:R-:W-:Y:S02]  /*4950*/  R2UR UR12, R70 ;  /* 0x00000000460c72ca */ /* 0x000fe400000e0000 */
[----:B------:R-:W-:Y:S01]  /*4960*/  R2UR UR13, R71 ;  /* 0x00000000470d72ca */ /* 0x000fe200000e0000 */
[----:B------:R1:W-:Y:S01]  /*4970*/  UTCHMMA gdesc[UR38], gdesc[UR36], tmem[UR7], tmem[UR22], idesc[UR23], !UPT ;  /* 0x00ff1624260075ea */ /* 0x0003e2000f800007 */
[----:B------:R-:W-:Y:S02]  /*4980*/  R2UR UR20, R68 ;  /* 0x00000000441472ca */ /* 0x000fe400000e0000 */
[----:B------:R-:W-:Y:S01]  /*4990*/  R2UR UR21, R69 ;  /* 0x00000000451572ca */ /* 0x000fe200000e0000 */
[----:B------:R2:W-:Y:S01]  /*49a0*/  UTCHMMA gdesc[UR14], gdesc[UR18], tmem[UR6], tmem[UR4], idesc[UR5], UPT ;  /* 0x00ff04120e0075ea */ /* 0x0005e2000b800006 */
[----:B---3--:R-:W-:Y:S02]  /*49b0*/  R2UR UR8, R62 ;  /* 0x000000003e0872ca */ /* 0x008fe400000e0000 */
[----:B-1----:R-:W-:Y:S01]  /*49c0*/  R2UR UR22, R66 ;  /* 0x00000000421672ca */ /* 0x002fe200000e0000 */
[----:B------:R-:W-:Y:S01]  /*49d0*/  UMOV UR7, 0x8218010 ;  /* 0x0821801000077882 */ /* 0x000fe20000000000 */
[----:B------:R-:W-:Y:S02]  /*49e0*/  R2UR UR23, R67 ;  /* 0x00000000431772ca */ /* 0x000fe400000e0000 */
[----:B--2---:R-:W-:Y:S01]  /*49f0*/  R2UR UR19, R51 ;  /* 0x00000000331372ca */ /* 0x004fe200000e0000 */
[----:B------:R-:W-:Y:S01]  /*4a00*/  UMOV UR6, 0x0 ;  /* 0x0000000000067882 */ /* 0x000fe20000000000 */
[C---:B------:R-:W-:Y:S02]  /*4a10*/  R2UR UR5, R19.reuse ;  /* 0x00000000130572ca */ /* 0x040fe400000e0000 */
[----:B------:R-:W-:Y:S02]  /*4a20*/  R2UR UR4, R19 ;  /* 0x00000000130472ca */ /* 0x000fe400000e0000 */
[----:B------:R-:W-:Y:S02]  /*4a30*/  R2UR UR18, R50 ;  /* 0x00000000321272ca */ /* 0x000fe400000e0000 */
[----:B------:R-:W-:Y:S02]  /*4a40*/  R2UR UR14, R48 ;  /* 0x00000000300e72ca */ /* 0x000fe400000e0000 */
[----:B------:R-:W-:Y:S05]  /*4a50*/  R2UR UR15, R49 ;  /* 0x00000000310f72ca */ /* 0x000fea00000e0000 */
[----:B------:R1:W-:Y:S02]  /*4a60*/  UTCHMMA gdesc[UR12], gdesc[UR10], tmem[UR5], tmem[UR6], idesc[UR7], UPT ;  /* 0x00ff060a0c0075ea */ /* 0x0003e4000b800005 */
[----:B------:R2:W-:Y:S01]  /*4a70*/  UTCHMMA gdesc[UR20], gdesc[UR26], tmem[UR4], tmem[UR6], idesc[UR7], UPT ;  /* 0x00ff061a140075ea */ /* 0x0005e2000b800004 */
[----:B-1----:R-:W-:Y:S02]  /*4a80*/  R2UR UR5, R65 ;  /* 0x00000000410572ca */ /* 0x002fe400000e0000 */
[C---:B--2---:R-:W-:Y:S01]  /*4a90*/  R2UR UR7, R19.reuse ;  /* 0x00000000130772ca */ /* 0x044fe200000e0000 */
[----:B------:R-:W-:Y:S01]  /*4aa0*/  UMOV UR26, 0x0 ;  /* 0x00000000001a7882 */ /* 0x000fe20000000000 */
[----:B------:R-:W-:Y:S01]  /*4ab0*/  R2UR UR4, R64 ;  /* 0x00000000400472ca */ /* 0x000fe200000e0000 */
[----:B------:R-:W-:Y:S01]  /*4ac0*/  UMOV UR27, 0x8218010 ;  /* 0x08218010001b7882 */ /* 0x000fe20000000000 */
[----:B------:R-:W-:Y:S01]  /*4ad0*/  R2UR UR6, R19 ;  /* 0x00000000130672ca */ /* 0x000fe200000e0000 */
[----:B------:R-:W-:Y:S01]  /*4ae0*/  UMOV UR20, 0x0 ;  /* 0x0000000000147882 */ /* 0x000fe20000000000 */
[----:B------:R-:W-:Y:S01]  /*4af0*/  R2UR UR12, R46 ;  /* 0x000000002e0c72ca */ /* 0x000fe200000e0000 */
[----:B------:R-:W-:Y:S01]  /*4b00*/  UMOV UR21, 0x8218010 ;  /* 0x0821801000157882 */ /* 0x000fe20000000000 */
[----:B------:R-:W-:Y:S02]  /*4b10*/  R2UR UR13, R47 ;  /* 0x000000002f0d72ca */ /* 0x000fe400000e0000 */
[----:B------:R-:W-:Y:S02]  /*4b20*/  R2UR UR10, R60 ;  /* 0x000000003c0a72ca */ /* 0x000fe400000e0000 */
[----:B------:R-:W-:Y:S01]  /*4b30*/  R2UR UR11, R61 ;  /* 0x000000003d0b72ca */ /* 0x000fe200000e0000 */
[----:B------:R1:W-:Y:S04]  /*4b40*/  UTCHMMA gdesc[UR22], gdesc[UR24], tmem[UR7], tmem[UR26], idesc[UR27], UPT ;  /* 0x00ff1a18160075ea */ /* 0x0003e8000b800007 */
[----:B------:R2:W-:Y:S01]  /*4b50*/  UTCHMMA gdesc[UR4], gdesc[UR18], tmem[UR6], tmem[UR20], idesc[UR21], UPT ;  /* 0x00ff1412040075ea */ /* 0x0005e2000b800006 */
[----:B-1----:R-:W-:Y:S01]  /*4b60*/  R2UR.FILL UR27, R35 ;  /* 0x00000000231b72ca */ /* 0x002fe200004e0000 */
[----:B------:R-:W-:Y:S01]  /*4b70*/  UMOV UR7, 0x8218010 ;  /* 0x0821801000077882 */ /* 0x000fe20000000000 */
[----:B------:R-:W-:Y:S02]  /*4b80*/  R2UR.FILL UR26, R34 ;  /* 0x00000000221a72ca */ /* 0x000fe400004e0000 */
[----:B--2---:R-:W-:Y:S01]  /*4b90*/  R2UR.FILL UR19, R27 ;  /* 0x000000001b1372ca */ /* 0x004fe200004e0000 */
[----:B------:R-:W-:Y:S01]  /*4ba0*/  IMAD.U32 R27, R23, -0x80000000, RZ ;  /* 0x80000000171b7824 */ /* 0x000fe200078e00ff */
[C---:B------:R-:W-:Y:S01]  /*4bb0*/  R2UR UR5, R19.reuse ;  /* 0x00000000130572ca */ /* 0x040fe200000e0000 */
[----:B------:R-:W-:Y:S01]  /*4bc0*/  UMOV UR6, 0x0 ;  /* 0x0000000000067882 */ /* 0x000fe20000000000 */
[----:B------:R-:W-:Y:S02]  /*4bd0*/  R2UR UR4, R19 ;  /* 0x00000000130472ca */ /* 0x000fe400000e0000 */
[----:B------:R-:W-:Y:S02]  /*4be0*/  R2UR.FILL UR25, R33 ;  /* 0x00000000211972ca */ /* 0x000fe400004e0000 */
[----:B------:R-:W-:Y:S02]  /*4bf0*/  R2UR.FILL UR24, R32 ;  /* 0x00000000201872ca */ /* 0x000fe400004e0000 */
[----:B------:R-:W-:Y:S02]  /*4c00*/  R2UR.FILL UR23, R31 ;  /* 0x000000001f1772ca */ /* 0x000fe400004e0000 */
[----:B------:R-:W-:Y:S02]  /*4c10*/  R2UR.FILL UR22, R30 ;  /* 0x000000001e1672ca */ /* 0x000fe400004e0000 */
[----:B------:R-:W-:Y:S01]  /*4c20*/  R2UR.FILL UR21, R29 ;  /* 0x000000001d1572ca */ /* 0x000fe200004e0000 */
[----:B------:R1:W-:Y:S01]  /*4c30*/  UTCHMMA gdesc[UR8], gdesc[UR14], tmem[UR5], tmem[UR6], idesc[UR7], UPT ;  /* 0x00ff060e080075ea */ /* 0x0003e2000b800005 */
[----:B------:R-:W-:Y:S02]  /*4c40*/  R2UR.FILL UR20, R28 ;  /* 0x000000001c1472ca */ /* 0x000fe400004e0000 */
[----:B------:R-:W-:Y:S01]  /*4c50*/  R2UR.FILL UR18, R26 ;  /* 0x000000001a1272ca */ /* 0x000fe200004e0000 */
[----:B------:R-:W-:Y:S01]  /*4c60*/  IMAD.U32 R26, R21, -0x80000000, RZ ;  /* 0x80000000151a7824 */ /* 0x000fe200078e00ff */
[----:B-1----:R-:W-:Y:S02]  /*4c70*/  UIADD3 UR9, UPT, UPT, UR16, 0xb0, URZ ;  /* 0x000000b010097890 */ /* 0x002fe4000fffe0ff */
[----:B------:R-:W-:Y:S01]  /*4c80*/  UIADD3 UR8, UPT, UPT, UR16, 0x88, URZ ;  /* 0x0000008810087890 */ /* 0x000fe2000fffe0ff */
[----:B------:R-:W-:Y:S01]  /*4c90*/  UMOV UR14, 0x0 ;  /* 0x00000000000e7882 */ /* 0x000fe20000000000 */
[----:B------:R-:W-:Y:S02]  /*4ca0*/  UMOV UR15, 0x8218010 ;  /* 0x08218010000f7882 */ /* 0x000fe40000000000 */
[----:B------:R1:W-:Y:S03]  /*4cb0*/  UTCHMMA gdesc[UR10], gdesc[UR12], tmem[UR4], tmem[UR14], idesc[UR15], UPT ;  /* 0x00ff0e0c0a0075ea */ /* 0x0003e6000b800004 */
[----:B------:R1:W-:Y:S02]  /*4cc0*/  UTCBAR [UR9], URZ ;  /* 0x000000ff090073e9 */ /* 0x0003e400080000ff */
[----:B------:R1:W-:Y:S01]  /*4cd0*/  UTCBAR [UR8], URZ ;  /* 0x000000ff080073e9 */ /* 0x0003e200080000ff */
[----:B------:R-:W2:Y:S02]  /*4ce0*/  SYNCS.PHASECHK.TRANS64.TRYWAIT P0, [UR16+0x20], R27 ;  /* 0x0000201bff0075a7 */ /* 0x000ea40008001110 */
[----:B-12---:R-:W-:Y:S05]  /*4cf0*/  @!P0 BRA `(.L_x_41) ;  /* 0x0000005c001c8947 */ /* 0x006fea0003800000 */
.L_x_116:
[----:B------:R-:W2:Y:S01]  /*4d00*/  SYNCS.PHASECHK.TRANS64.TRYWAIT P0, [UR16+0xb8], R26 ;  /* 0x0000b81aff0075a7 */ /* 0x000ea20008001110 */
[----:B-1----:R-:W-:Y:S01]  /*4d10*/  HFMA2 R19, -RZ, RZ, 0, 1.52587890625e-05 ;  /* 0x00000100ff137431 */ /* 0x002fe200000001ff */
[----:B--2---:R-:W-:Y:S06]  /*4d20*/  @!P0 BRA `(.L_x_42) ;  /* 0x0000005c00308947 */ /* 0x004fec0003800000 */
.L_x_118:
[----:B------:R-:W-:Y:S01]  /*4d30*/  LOP3.LUT R21, R21, 0x1, RZ, 0x3c, !PT ;  /* 0x0000000115157812 */ /* 0x000fe200078e3cff */
[----:B------:R-:W-:Y:S01]  /*4d40*/  UMOV UR10, 0x0 ;  /* 0x00000000000a7882 */ /* 0x000fe20000000000 */
[----:B------:R-:W-:Y:S01]  /*4d50*/  R2UR UR8, R38 ;  /* 0x00000000260872ca */ /* 0x000fe200000e0000 */
[----:B------:R-:W-:Y:S01]  /*4d60*/  UMOV UR11, 0x8200010 ;  /* 0x08200010000b7882 */ /* 0x000fe20000000000 */
[----:B------:R-:W-:Y:S01]  /*4d70*/  R2UR UR9, R39 ;  /* 0x00000000270972ca */ /* 0x000fe200000e0000 */
[----:B-1----:R-:W-:Y:S01]  /*4d80*/  IMAD.U32 R20, R21, -0x80000000, RZ ;  /* 0x8000000015147824 */ /* 0x002fe200078e00ff */
[----:B------:R-:W-:Y:S02]  /*4d90*/  R2UR UR4, R40 ;  /* 0x00000000280472ca */ /* 0x000fe400000e0000 */
[----:B------:R-:W-:Y:S02]  /*4da0*/  R2UR UR5, R41 ;  /* 0x00000000290572ca */ /* 0x000fe400000e0000 */
[----:B------:R-:W-:Y:S01]  /*4db0*/  R2UR UR7, R19 ;  /* 0x00000000130772ca */ /* 0x000fe200000e0000 */
[----:B------:R-:W-:Y:S01]  /*4dc0*/  IMAD.MOV.U32 R19, RZ, RZ, 0x100 ;  /* 0x00000100ff137424 */ /* 0x000fe200078e00ff */
[----:B------:R-:W-:Y:S04]  /*4dd0*/  LOP3.LUT R24, R24, 0x1, RZ, 0x3c, !PT ;  /* 0x0000000118187812 */ /* 0x000fe800078e3cff */
[C---:B------:R-:W-:Y:S07]  /*4de0*/  R2UR UR6, R19.reuse ;  /* 0x00000000130672ca */ /* 0x040fee00000e0000 */
[----:B------:R1:W-:Y:S02]  /*4df0*/  UTCHMMA gdesc[UR4], gdesc[UR8], tmem[UR7], tmem[UR10], idesc[UR11], !UPT ;  /* 0x00ff0a08040075ea */ /* 0x0003e4000f800007 */
[----:B-1----:R-:W-:Y:S01]  /*4e00*/  UMOV UR4, 0x0 ;  /* 0x0000000000047882 */ /* 0x002fe20000000000 */
[----:B------:R-:W-:Y:S01]  /*4e10*/  UMOV UR5, 0x8200010 ;  /* 0x0820001000057882 */ /* 0x000fe20000000000 */
[C---:B------:R-:W-:Y:S02]  /*4e20*/  R2UR UR7, R19.reuse ;  /* 0x00000000130772ca */ /* 0x040fe400000e0000 */
[----:B------:R1:W-:Y:S01]  /*4e30*/  UTCHMMA gdesc[UR64], gdesc[UR62], tmem[UR6], tmem[UR4], idesc[UR5], UPT ;  /* 0x00ff043e400075ea */ /* 0x0003e2000b800006 */
[----:B------:R-:W-:Y:S01]  /*4e40*/  UMOV UR8, 0x0 ;  /* 0x0000000000087882 */ /* 0x000fe20000000000 */
[----:B------:R-:W-:Y:S01]  /*4e50*/  UMOV UR9, 0x8200010 ;  /* 0x0820001000097882 */ /* 0x000fe20000000000 */
[C---:B-1----:R-:W-:Y:S02]  /*4e60*/  R2UR UR5, R19.reuse ;  /* 0x00000000130572ca */ /* 0x042fe400000e0000 */
[----:B------:R-:W-:Y:S11]  /*4e70*/  R2UR UR4, R19 ;  /* 0x00000000130472ca */ /* 0x000ff600000e0000 */
[----:B------:R-:W-:Y:S02]  /*4e80*/  UTCHMMA gdesc[UR60], gdesc[UR58], tmem[UR5], tmem[UR8], idesc[UR9], UPT ;  /* 0x00ff083a3c0075ea */ /* 0x000fe4000b800005 */
[----:B------:R-:W-:Y:S01]  /*4e90*/  UTCHMMA gdesc[UR56], gdesc[UR54], tmem[UR4], tmem[UR10], idesc[UR11], UPT ;  /* 0x00ff0a36380075ea */ /* 0x000fe2000b800004 */
[----:B------:R-:W-:Y:S01]  /*4ea0*/  UTCHMMA gdesc[UR52], gdesc[UR50], tmem[UR7], tmem[UR8], idesc[UR9], UPT ;  /* 0x00ff0832340075ea */ /* 0x000fe2000b800007 */
[----:B------:R-:W-:Y:S01]  /*4eb0*/  UTCHMMA gdesc[UR48], gdesc[UR46], tmem[UR6], tmem[UR10], idesc[UR11], UPT ;  /* 0x00ff0a2e300075ea */ /* 0x000fe2000b800006 */
[----:B------:R1:W-:Y:S01]  /*4ec0*/  UTCHMMA gdesc[UR44], gdesc[UR42], tmem[UR5], tmem[UR8], idesc[UR9], UPT ;  /* 0x00ff082a2c0075ea */ /* 0x0003e2000b800005 */
[----:B------:R2:W-:Y:S01]  /*4ed0*/  UTCHMMA gdesc[UR40], gdesc[UR34], tmem[UR4], tmem[UR10], idesc[UR11], UPT ;  /* 0x00ff0a22280075ea */ /* 0x0005e2000b800004 */
[----:B-1----:R-:W-:Y:S09]  /*4ee0*/  UIADD3 UR8, UPT, UPT, UR16, 0x70, URZ ;  /* 0x0000007010087890 */ /* 0x002ff2000fffe0ff */
[----:B------:R2:W-:Y:S01]  /*4ef0*/  UTCBAR [UR8], URZ ;  /* 0x000000ff080073e9 */ /* 0x0005e200080000ff */
[----:B------:R-:W1:Y:S02]  /*4f00*/  SYNCS.PHASECHK.TRANS64.TRYWAIT P0, [UR16+0x68], R20 ;  /* 0x00006814ff0075a7 */ /* 0x000e640008001110 */
[----:B-12---:R-:W-:Y:S05]  /*4f10*/  @!P0 BRA `(.L_x_43) ;  /* 0x0000005800d08947 */ /* 0x006fea0003800000 */
.L_x_120:
[----:B------:R-:W-:Y:S01]  /*4f20*/  R2UR UR8, R36 ;  /* 0x00000000240872ca */ /* 0x000fe200000e0000 */
[----:B------:R-:W-:Y:S01]  /*4f30*/  UMOV UR12, 0x0 ;  /* 0x00000000000c7882 */ /* 0x000fe20000000000 */
        /* <DEDUP_REMOVED lines=10> */
[----:B------:R-:W-:Y:S01]  /*4fe0*/  LOP3.LUT R23, R23, 0x1, RZ, 0x3c, !PT ;  /* 0x0000000117177812 */ /* 0x000fe200078e3cff */
[----:B------:R-:W-:Y:S01]  /*4ff0*/  UIADD3 UR19, UPT, UPT, UR19, 0x1, URZ ;  /* 0x0000000113137890 */ /* 0x000fe2000fffe0ff */
[----:B------:R-:W-:Y:S05]  /*5000*/  UMOV UR17, UR18 ;  /* 0x0000001200117c82 */ /* 0x000fea0008000000 */
[----:B------:R2:W-:Y:S04]  /*5010*/  UTCHMMA tmem[UR7], gdesc[UR8], tmem[UR11], tmem[UR12], idesc[UR13], UPT ;  /* 0x00ff0c08070079ea */ /* 0x0005e8000b80000b */
[----:B------:R3:W-:Y:S01]  /*5020*/  UTCHMMA tmem[UR6], gdesc[UR32], tmem[UR10], tmem[UR4], idesc[UR5], UPT ;  /* 0x00ff0420060079ea */ /* 0x0007e2000b80000a */
[----:B--2---:R-:W-:Y:S01]  /*5030*/  R2UR UR9, R13 ;  /* 0x000000000d0972ca */ /* 0x004fe200000e0000 */
[----:B------:R-:W-:Y:S01]  /*5040*/  UMOV UR11, 0x8210010 ;  /* 0x08210010000b7882 */ /* 0x000fe20000000000 */
[----:B------:R-:W-:Y:S02]  /*5050*/  R2UR UR8, R11 ;  /* 0x000000000b0872ca */ /* 0x000fe400000e0000 */
[----:B---3--:R-:W-:Y:S01]  /*5060*/  R2UR UR5, R14 ;  /* 0x000000000e0572ca */ /* 0x008fe200000e0000 */
[----:B------:R-:W-:Y:S01]  /*5070*/  UMOV UR10, 0x0 ;  /* 0x00000000000a7882 */ /* 0x000fe20000000000 */
[----:B------:R-:W-:Y:S02]  /*5080*/  R2UR UR4, R12 ;  /* 0x000000000c0472ca */ /* 0x000fe400000e0000 */
[----:B------:R-:W-:Y:S02]  /*5090*/  R2UR UR7, R10 ;  /* 0x000000000a0772ca */ /* 0x000fe400000e0000 */
[----:B------:R-:W-:Y:S07]  /*50a0*/  R2UR UR6, R8 ;  /* 0x00000000080672ca */ /* 0x000fee00000e0000 */
[----:B------:R2:W-:Y:S02]  /*50b0*/  UTCHMMA tmem[UR5], gdesc[UR30], tmem[UR9], tmem[UR14], idesc[UR15], UPT ;  /* 0x00ff0e1e050079ea */ /* 0x0005e4000b800009 */
[----:B------:R3:W-:Y:S01]  /*50c0*/  UTCHMMA tmem[UR4], gdesc[UR28], tmem[UR8], tmem[UR12], idesc[UR13], UPT ;  /* 0x00ff0c1c040079ea */ /* 0x0007e2000b800008 */
[----:B--2---:R-:W-:Y:S01]  /*50d0*/  R2UR UR5, R6 ;  /* 0x00000000060572ca */ /* 0x004fe200000e0000 */
[----:B------:R-:W-:Y:S01]  /*50e0*/  UMOV UR9, 0x8210010 ;  /* 0x0821001000097882 */ /* 0x000fe20000000000 */
[----:B---3--:R-:W-:Y:S01]  /*50f0*/  UIADD3 UR13, UPT, UPT, UR16, 0x28, URZ ;  /* 0x00000028100d7890 */ /* 0x008fe2000fffe0ff */
[----:B------:R-:W-:Y:S01]  /*5100*/  R2UR UR12, R9 ;  /* 0x00000000090c72ca */ /* 0x000fe200000e0000 */
[----:B------:R-:W-:Y:S01]  /*5110*/  UMOV UR8, 0x0 ;  /* 0x0000000000087882 */ /* 0x000fe20000000000 */
[----:B------:R-:W-:Y:S11]  /*5120*/  R2UR UR4, R4 ;  /* 0x00000000040472ca */ /* 0x000ff600000e0000 */
[----:B------:R2:W-:Y:S02]  /*5130*/  UTCHMMA tmem[UR7], gdesc[UR26], tmem[UR12], tmem[UR10], idesc[UR11], UPT ;  /* 0x00ff0a1a070079ea */ /* 0x0005e4000b80000c */
[----:B--2---:R-:W-:Y:S02]  /*5140*/  R2UR UR11, R7 ;  /* 0x00000000070b72ca */ /* 0x004fe400000e0000 */
[----:B------:R-:W-:Y:S11]  /*5150*/  R2UR UR10, R5 ;  /* 0x00000000050a72ca */ /* 0x000ff600000e0000 */
[----:B------:R-:W-:Y:S02]  /*5160*/  UTCHMMA tmem[UR6], gdesc[UR24], tmem[UR11], tmem[UR14], idesc[UR15], UPT ;  /* 0x00ff0e18060079ea */ /* 0x000fe4000b80000b */
[----:B------:R2:W-:Y:S02]  /*5170*/  UTCHMMA tmem[UR5], gdesc[UR22], tmem[UR10], tmem[UR8], idesc[UR9], UPT ;  /* 0x00ff0816050079ea */ /* 0x0005e4000b80000a */
[----:B--2---:R-:W-:Y:S01]  /*5180*/  UIADD3 UR8, UPT, UPT, UR18, 0x1, URZ ;  /* 0x0000000112087890 */ /* 0x004fe2000fffe0ff */
[----:B------:R-:W-:Y:S03]  /*5190*/  R2UR UR9, R3 ;  /* 0x00000000030972ca */ /* 0x000fe600000e0000 */
[----:B------:R-:W-:Y:S04]  /*51a0*/  UISETP.NE.AND UP0, UPT, UR8, 0x2, UPT ;  /* 0x000000020800788c */ /* 0x000fe8000bf05270 */
[----:B------:R-:W-:Y:S02]  /*51b0*/  USEL UR7, URZ, 0x1, UP0 ;  /* 0x00000001ff077887 */ /* 0x000fe40008000000 */
[----:B------:R-:W-:Y:S02]  /*51c0*/  USEL UR8, UR8, URZ, UP0 ;  /* 0x000000ff08087287 */ /* 0x000fe40008000000 */
[----:B------:R-:W-:Y:S02]  /*51d0*/  UISETP.NE.AND UP0, UPT, UR19, -0x1, UPT ;  /* 0xffffffff1300788c */ /* 0x000fe4000bf05270 */
[----:B------:R2:W-:Y:S01]  /*51e0*/  UTCHMMA tmem[UR4], gdesc[UR20], tmem[UR9], tmem[UR14], idesc[UR15], UPT ;  /* 0x00ff0e14040079ea */ /* 0x0005e2000b800009 */
[----:B------:R-:W-:Y:S01]  /*51f0*/  LOP3.LUT R22, R22, UR7, RZ, 0x3c, !PT ;  /* 0x0000000716167c12 */ /* 0x000fe2000f8e3cff */
[----:B------:R3:W-:Y:S01]  /*5200*/  UTCBAR [UR13], URZ ;  /* 0x000000ff0d0073e9 */ /* 0x0007e200080000ff */
[----:B--2---:R-:W-:Y:S04]  /*5210*/  UMOV UR14, 0x1 ;  /* 0x00000001000e7882 */ /* 0x004fe80000000000 */
[----:B------:R-:W-:Y:S05]  /*5220*/  BRA.U UP0, `(.L_x_44) ;  /* 0xffffffed00707547 */ /* 0x000fea000b83ffff */
.L_x_38:
[----:B------:R-:W-:Y:S01]  /*5230*/  UIADD3 UR4, UPT, UPT, UR16, 0x60, URZ ;  /* 0x0000006010047890 */ /* 0x000fe2000fffe0ff */
[----:B------:R-:W-:Y:S01]  /*5240*/  HFMA2 R4, -RZ, RZ, -0.0 , 0 ;  /* 0x80000000ff047431 */ /* 0x000fe200000001ff */
[----:B----4-:R-:W-:-:S07]  /*5250*/  UIADD3 UR5, UPT, UPT, UR16, 0x90, URZ ;  /* 0x0000009010057890 */ /* 0x010fce000fffe0ff */
[----:B------:R2:W-:Y:S01]  /*5260*/  UTCBAR [UR4], URZ ;  /* 0x000000ff040073e9 */ /* 0x0005e200080000ff */
[----:B------:R-:W4:Y:S02]  /*5270*/  SYNCS.PHASECHK.TRANS64.TRYWAIT P0, [UR16+0xa0], R4 ;  /* 0x0000a004ff0075a7 */ /* 0x000f240008001110 */
[----:B--2-4-:R-:W-:Y:S05]  /*5280*/  @!P0 BRA `(.L_x_45) ;  /* 0x0000005800148947 */ /* 0x014fea0003800000 */
.L_x_122:
[----:B------:R2:W-:Y:S01]  /*5290*/  UTCBAR [UR5], URZ ;  /* 0x000000ff050073e9 */ /* 0x0005e200080000ff */
[----:B------:R-:W4:Y:S01]  /*52a0*/  SYNCS.PHASECHK.TRANS64.TRYWAIT P0, [UR16+0xa8], R4 ;  /* 0x0000a804ff0075a7 */ /* 0x000f220008001110 */
[----:B------:R-:W-:Y:S01]  /*52b0*/  SHF.L.U32 R6, R24, 0x1f, RZ ;  /* 0x0000001f18067819 */ /* 0x000fe200000006ff */
[----:B--2-4-:R-:W-:Y:S06]  /*52c0*/  @!P0 BRA `(.L_x_46) ;  /* 0x0000005800248947 */ /* 0x014fec0003800000 */
.L_x_124:
[----:B------:R-:W2:Y:S01]  /*52d0*/  SYNCS.PHASECHK.TRANS64.TRYWAIT P0, [UR16+0x80], R6 ;  /* 0x00008006ff0075a7 */ /* 0x000ea20008001110 */
[----:B------:R-:W-:Y:S01]  /*52e0*/  IMAD.MOV.U32 R4, RZ, RZ, 0x180 ;  /* 0x00000180ff047424 */ /* 0x000fe200078e00ff */
[----:B------:R-:W-:Y:S01]  /*52f0*/  ULEA UR4, UR18, UR16, 0xf ;  /* 0x0000001012047291 */ /* 0x000fe2000f8e78ff */
[----:B-1----:R-:W-:Y:S01]  /*5300*/  IMAD.MOV.U32 R3, RZ, RZ, 0x180 ;  /* 0x00000180ff037424 */ /* 0x002fe200078e00ff */
[----:B------:R-:W-:Y:S01]  /*5310*/  UISETP.NE.U32.AND UP0, UPT, UR14, URZ, UPT ;  /* 0x000000ff0e00728c */ /* 0x000fe2000bf05070 */
[----:B------:R-:W-:Y:S01]  /*5320*/  IMAD.MOV.U32 R5, RZ, RZ, 0x100 ;  /* 0x00000100ff057424 */ /* 0x000fe200078e00ff */
[----:B------:R-:W-:Y:S01]  /*5330*/  R2UR UR12, R4 ;  /* 0x00000000040c72ca */ /* 0x000fe200000e0000 */
[----:B------:R-:W-:Y:S01]  /*5340*/  IMAD.MOV.U32 R4, RZ, RZ, 0x108 ;  /* 0x00000108ff047424 */ /* 0x000fe200078e00ff */
[C---:B------:R-:W-:Y:S01]  /*5350*/  R2UR UR15, R3.reuse ;  /* 0x00000000030f72ca */ /* 0x040fe200000e0000 */
[----:B------:R-:W-:Y:S01]  /*5360*/  UIADD3 UR4, UPT, UPT, UR4, 0x400, URZ ;  /* 0x0000040004047890 */ /* 0x000fe2000fffe0ff */
[----:B------:R-:W-:Y:S01]  /*5370*/  R2UR UR21, R3 ;  /* 0x00000000031572ca */ /* 0x000fe200000e0000 */
[----:B------:R-:W-:Y:S01]  /*5380*/  IMAD.MOV.U32 R3, RZ, RZ, 0x118 ;  /* 0x00000118ff037424 */ /* 0x000fe200078e00ff */
[----:B---3--:R-:W-:Y:S01]  /*5390*/  R2UR UR13, R4 ;  /* 0x00000000040d72ca */ /* 0x008fe200000e0000 */
[----:B------:R-:W-:Y:S01]  /*53a0*/  IMAD.MOV.U32 R4, RZ, RZ, 0x180 ;  /* 0x00000180ff047424 */ /* 0x000fe200078e00ff */
[----:B------:R-:W-:Y:S01]  /*53b0*/  R2UR UR10, R5 ;  /* 0x00000000050a72ca */ /* 0x000fe200000e0000 */
[----:B------:R-:W-:Y:S01]  /*53c0*/  IMAD.MOV.U32 R5, RZ, RZ, 0x110 ;  /* 0x00000110ff057424 */ /* 0x000fe200078e00ff */
[----:B------:R-:W-:Y:S01]  /*53d0*/  R2UR UR50, R3 ;  /* 0x00000000033272ca */ /* 0x000fe200000e0000 */
[----:B------:R-:W-:Y:S01]  /*53e0*/  IMAD.MOV.U32 R3, RZ, RZ, 0x180 ;  /* 0x00000180ff037424 */ /* 0x000fe200078e00ff */
[C---:B------:R-:W-:Y:S01]  /*53f0*/  R2UR UR51, R4.reuse ;  /* 0x00000000043372ca */ /* 0x040fe200000e0000 */
[----:B------:R-:W-:Y:S01]  /*5400*/  USHF.R.U32.HI UR4, URZ, 0x4, UR4 ;  /* 0x00000004ff047899 */ /* 0x000fe20008011604 */
[----:B------:R-:W-:Y:S01]  /*5410*/  R2UR UR54, R4 ;  /* 0x00000000043672ca */ /* 0x000fe200000e0000 */
[----:B------:R-:W-:Y:S01]  /*5420*/  IMAD.MOV.U32 R4, RZ, RZ, 0x128 ;  /* 0x00000128ff047424 */ /* 0x000fe200078e00ff */
[----:B------:R-:W-:Y:S01]  /*5430*/  R2UR UR17, R5 ;  /* 0x00000000051172ca */ /* 0x000fe200000e0000 */
[----:B------:R-:W-:Y:S01]  /*5440*/  IMAD.MOV.U32 R5, RZ, RZ, 0x120 ;  /* 0x00000120ff057424 */ /* 0x000fe200078e00ff */
[C---:B------:R-:W-:Y:S01]  /*5450*/  R2UR UR61, R3.reuse ;  /* 0x00000000033d72ca */ /* 0x040fe200000e0000 */
[----:B------:R-:W-:Y:S01]  /*5460*/  ULOP3.LUT UR4, UR4, 0x3fc0, URZ, 0xc0, !UPT ;  /* 0x00003fc004047892 */ /* 0x000fe2000f8ec0ff */
[----:B------:R-:W-:Y:S01]  /*5470*/  R2UR UR59, R4 ;  /* 0x00000000043b72ca */ /* 0x000fe200000e0000 */
[----:B------:R-:W-:Y:S01]  /*5480*/  IMAD.MOV.U32 R4, RZ, RZ, 0x130 ;  /* 0x00000130ff047424 */ /* 0x000fe200078e00ff */
[C---:B------:R-:W-:Y:S01]  /*5490*/  R2UR UR67, R3.reuse ;  /* 0x00000000034372ca */ /* 0x040fe200000e0000 */
[----:B------:R-:W-:Y:S01]  /*54a0*/  UMOV UR44, 0x0 ;  /* 0x00000000002c7882 */ /* 0x000fe20000000000 */
[----:B------:R-:W-:Y:S01]  /*54b0*/  R2UR UR65, R3 ;  /* 0x00000000034172ca */ /* 0x000fe200000e0000 */
[----:B------:R-:W-:Y:S01]  /*54c0*/  IMAD.MOV.U32 R3, RZ, RZ, 0x100 ;  /* 0x00000100ff037424 */ /* 0x000fe200078e00ff */
[----:B------:R-:W-:Y:S01]  /*54d0*/  R2UR UR66, R4 ;  /* 0x00000000044272ca */ /* 0x000fe200000e0000 */
[----:B------:R-:W-:Y:S01]  /*54e0*/  IMAD.MOV.U32 R4, RZ, RZ, 0x138 ;  /* 0x00000138ff047424 */ /* 0x000fe200078e00ff */
[----:B------:R-:W-:Y:S01]  /*54f0*/  R2UR UR53, R5 ;  /* 0x00000000053572ca */ /* 0x000fe200000e0000 */
[----:B------:R-:W-:Y:S01]  /*5500*/  UMOV UR45, 0x8210010 ;  /* 0x08210010002d7882 */ /* 0x000fe20000000000 */
[----:B------:R-:W-:Y:S01]  /*5510*/  UMOV UR70, 0x0 ;  /* 0x0000000000467882 */ /* 0x000fe20000000000 */
[----:B------:R-:W-:Y:S01]  /*5520*/  UMOV UR71, 0x8210010 ;  /* 0x0821001000477882 */ /* 0x000fe20000000000 */
[----:B------:R-:W-:Y:S01]  /*5530*/  R2UR UR64, R4 ;  /* 0x00000000044072ca */ /* 0x000fe200000e0000 */
[----:B------:R-:W-:Y:S01]  /*5540*/  IMAD.MOV.U32 R4, RZ, RZ, 0x100 ;  /* 0x00000100ff047424 */ /* 0x000fe200078e00ff */
[----:B------:R-:W-:Y:S01]  /*5550*/  UMOV UR72, 0x0 ;  /* 0x0000000000487882 */ /* 0x000fe20000000000 */
[----:B------:R-:W-:Y:S01]  /*5560*/  UMOV UR73, 0x8210010 ;  /* 0x0821001000497882 */ /* 0x000fe20000000000 */
[----:B------:R-:W-:Y:S01]  /*5570*/  UMOV UR74, 0x0 ;  /* 0x00000000004a7882 */ /* 0x000fe20000000000 */
[----:B------:R-:W-:Y:S01]  /*5580*/  UMOV UR75, 0x8210010 ;  /* 0x08210010004b7882 */ /* 0x000fe20000000000 */
        /* <DEDUP_REMOVED lines=17> */
[----:B------:R-:W-:Y:S01]  /*56a0*/  ULOP3.LUT UR11, UR4, 0x4000000, URZ, 0xfc, !UPT ;  /* 0x04000000040b7892 */ /* 0x000fe2000f8efcff */
[----:B--2---:R-:W-:Y:S11]  /*56b0*/  @!P0 BRA `(.L_x_47) ;  /* 0x0000005400488947 */ /* 0x004ff60003800000 */
.L_x_126:
[----:B------:R-:W-:Y:S01]  /*56c0*/  UMOV UR8, UR11 ;  /* 0x0000000b00087c82 */ /* 0x000fe20008000000 */
[----:B------:R-:W-:Y:S01]  /*56d0*/  UMOV UR9, 0x40004040 ;  /* 0x4000404000097882 */ /* 0x000fe20000000000 */
[----:B------:R-:W-:Y:S01]  /*56e0*/  UIADD3 UR6, UPT, UPT, UR11, 0x80, URZ ;  /* 0x000000800b067890 */ /* 0x000fe2000fffe0ff */
[----:B------:R2:W-:Y:S01]  /*56f0*/  UTCHMMA tmem[UR10], gdesc[UR8], tmem[UR12], tmem[UR44], idesc[UR45], UP0 ;  /* 0x00ff2c080a0079ea */ /* 0x0005e2000800000c */
[----:B------:R-:W-:Y:S01]  /*5700*/  UIADD3 UR4, UPT, UPT, UR11, 0x100, URZ ;  /* 0x000001000b047890 */ /* 0x000fe2000fffe0ff */
[----:B------:R-:W-:Y:S01]  /*5710*/  IMAD.MOV.U32 R4, RZ, RZ, 0x100 ;  /* 0x00000100ff047424 */ /* 0x000fe200078e00ff */
[----:B------:R-:W-:Y:S01]  /*5720*/  UMOV UR7, 0x40004040 ;  /* 0x4000404000077882 */ /* 0x000fe20000000000 */
[----:B------:R-:W-:Y:S01]  /*5730*/  UMOV UR5, 0x40004040 ;  /* 0x4000404000057882 */ /* 0x000fe20000000000 */
[----:B-1----:R-:W-:Y:S01]  /*5740*/  IMAD.MOV.U32 R3, RZ, RZ, 0x100 ;  /* 0x00000100ff037424 */ /* 0x002fe200078e00ff */
[----:B------:R-:W1:Y:S01]  /*5750*/  S2UR UR68, SR_CgaCtaId ;  /* 0x00000000004479c3 */ /* 0x000e620000008800 */
[C---:B------:R-:W-:Y:S01]  /*5760*/  R2UR UR57, R4.reuse ;  /* 0x00000000043972ca */ /* 0x040fe200000e0000 */
[----:B------:R3:W-:Y:S01]  /*5770*/  UTCHMMA tmem[UR13], gdesc[UR6], tmem[UR15], tmem[UR70], idesc[UR71], UPT ;  /* 0x00ff46060d0079ea */ /* 0x0007e2000b80000f */
[----:B------:R-:W-:Y:S01]  /*5780*/  R2UR UR55, R4 ;  /* 0x00000000043772ca */ /* 0x000fe200000e0000 */
[----:B------:R4:W-:Y:S01]  /*5790*/  UTCHMMA tmem[UR17], gdesc[UR4], tmem[UR21], tmem[UR72], idesc[UR73], UPT ;  /* 0x00ff4804110079ea */ /* 0x0009e2000b800015 */
[C---:B------:R-:W-:Y:S01]  /*57a0*/  R2UR UR56, R3.reuse ;  /* 0x00000000033872ca */ /* 0x040fe200000e0000 */
[----:B------:R-:W-:Y:S01]  /*57b0*/  ULEA UR47, UR18, UR16, 0x3 ;  /* 0x00000010122f7291 */ /* 0x000fe2000f8e18ff */
[----:B------:R-:W-:Y:S01]  /*57c0*/  R2UR UR52, R3 ;  /* 0x00000000033472ca */ /* 0x000fe200000e0000 */
[----:B------:R-:W-:Y:S01]  /*57d0*/  UIADD3 UR20, UPT, UPT, UR38, 0x380, URZ ;  /* 0x0000038026147890 */ /* 0x000fe2000fffe0ff */
[----:B------:R-:W-:Y:S01]  /*57e0*/  IMAD.MOV.U32 R3, RZ, RZ, 0x1 ;  /* 0x00000001ff037424 */ /* 0x000fe200078e00ff */
[----:B------:R-:W-:Y:S01]  /*57f0*/  UIADD3 UR14, UPT, UPT, UR36, 0x380, URZ ;  /* 0x00000380240e7890 */ /* 0x000fe2000fffe0ff */
[----:B------:R-:W-:Y:S01]  /*5800*/  LOP3.LUT R6, R25, 0xffff, RZ, 0xc0, !PT ;  /* 0x0000ffff19067812 */ /* 0x000fe200078ec0ff */
[----:B------:R-:W-:Y:S01]  /*5810*/  UMOV UR43, 0x40004040 ;  /* 0x40004040002b7882 */ /* 0x000fe20000000000 */
[----:B------:R-:W-:Y:S01]  /*5820*/  UMOV UR41, 0x40004040 ;  /* 0x4000404000297882 */ /* 0x000fe20000000000 */
[----:B------:R-:W-:Y:S01]  /*5830*/  UMOV UR35, 0x40004040 ;  /* 0x4000404000237882 */ /* 0x000fe20000000000 */
[----:B------:R-:W-:Y:S01]  /*5840*/  UMOV UR33, 0x40004040 ;  /* 0x4000404000217882 */ /* 0x000fe20000000000 */
[----:B------:R-:W-:Y:S01]  /*5850*/  UMOV UR31, 0x40004040 ;  /* 0x40004040001f7882 */ /* 0x000fe20000000000 */
[----:B------:R-:W-:Y:S01]  /*5860*/  UMOV UR29, 0x40004040 ;  /* 0x40004040001d7882 */ /* 0x000fe20000000000 */
[----:B------:R-:W-:Y:S01]  /*5870*/  UMOV UR27, 0x40004040 ;  /* 0x40004040001b7882 */ /* 0x000fe20000000000 */
[----:B--2---:R-:W-:Y:S01]  /*5880*/  UIADD3 UR8, UPT, UPT, UR11, 0x180, URZ ;  /* 0x000001800b087890 */ /* 0x004fe2000fffe0ff */
[----:B------:R-:W-:Y:S01]  /*5890*/  SHF.R.U32.HI R6, RZ, 0x5, R6 ;  /* 0x00000005ff067819 */ /* 0x000fe20000011606 */
[----:B------:R-:W-:Y:S01]  /*58a0*/  UIADD3 UR10, UPT, UPT, UR11, 0x280, URZ ;  /* 0x000002800b0a7890 */ /* 0x000fe2000fffe0ff */
[----:B------:R-:W-:Y:S01]  /*58b0*/  IMAD.MOV.U32 R5, RZ, RZ, 0xffff ;  /* 0x0000ffffff057424 */ /* 0x000fe200078e00ff */
[----:B------:R-:W-:Y:S01]  /*58c0*/  UIADD3 UR45, UPT, UPT, UR16, 0xb0, URZ ;  /* 0x000000b0102d7890 */ /* 0x000fe2000fffe0ff */
[----:B------:R-:W-:Y:S01]  /*58d0*/  IMAD.MOV.U32 R4, RZ, RZ, 0x1 ;  /* 0x00000001ff047424 */ /* 0x000fe200078e00ff */
[----:B------:R-:W-:Y:S01]  /*58e0*/  UIADD3 UR44, UPT, UPT, UR16, 0x88, URZ ;  /* 0x00000088102c7890 */ /* 0x000fe2000fffe0ff */
[----:B------:R-:W-:Y:S01]  /*58f0*/  VIADD R7, R6, 0x10 ;  /* 0x0000001006077836 */ /* 0x000fe20000000000 */
[----:B---3--:R-:W-:Y:S01]  /*5900*/  UIADD3 UR6, UPT, UPT, UR11, 0x200, URZ ;  /* 0x000002000b067890 */ /* 0x008fe2000fffe0ff */
[----:B------:R2:W-:Y:S01]  /*5910*/  UTCHMMA tmem[UR50], gdesc[UR8], tmem[UR51], tmem[UR74], idesc[UR75], UPT ;  /* 0x00ff4a08320079ea */ /* 0x0005e2000b800033 */
[----:B----4-:R-:W-:Y:S01]  /*5920*/  UIADD3 UR4, UPT, UPT, UR11, 0x380, URZ ;  /* 0x000003800b047890 */ /* 0x010fe2000fffe0ff */
[----:B------:R-:W-:Y:S01]  /*5930*/  SHF.L.U32 R6, R5, R6, RZ ;  /* 0x0000000605067219 */ /* 0x000fe200000006ff */
[----:B------:R-:W-:Y:S01]  /*5940*/  UMOV UR70, 0x0 ;  /* 0x0000000000467882 */ /* 0x000fe20000000000 */
[----:B------:R-:W-:Y:S01]  /*5950*/  UMOV UR71, 0x8210010 ;  /* 0x0821001000477882 */ /* 0x000fe20000000000 */
[----:B------:R-:W-:Y:S01]  /*5960*/  UMOV UR72, 0x0 ;  /* 0x0000000000487882 */ /* 0x000fe20000000000 */
[----:B------:R-:W-:Y:S01]  /*5970*/  UMOV UR73, 0x8210010 ;  /* 0x0821001000497882 */ /* 0x000fe20000000000 */
[----:B------:R-:W-:Y:S01]  /*5980*/  UMOV UR25, 0x40004040 ;  /* 0x4000404000197882 */ /* 0x000fe20000000000 */
[----:B------:R3:W-:Y:S01]  /*5990*/  UTCHMMA tmem[UR53], gdesc[UR6], tmem[UR54], tmem[UR70], idesc[UR71], UPT ;  /* 0x00ff4606350079ea */ /* 0x0007e2000b800036 */
[----:B------:R-:W-:Y:S01]  /*59a0*/  UMOV UR18, UR19 ;  /* 0x0000001300127c82 */ /* 0x000fe20008000000 */
[----:B------:R-:W-:Y:S01]  /*59b0*/  UMOV UR23, 0x40004040 ;  /* 0x4000404000177882 */ /* 0x000fe20000000000 */
[----:B------:R-:W-:Y:S01]  /*59c0*/  UMOV UR19, 0x40004040 ;  /* 0x4000404000137882 */ /* 0x000fe20000000000 */
[----:B------:R-:W-:Y:S01]  /*59d0*/  UMOV UR16, UR46 ;  /* 0x0000002e00107c82 */ /* 0x000fe20008000000 */
[----:B------:R-:W-:Y:S01]  /*59e0*/  UMOV UR17, 0x40004040 ;  /* 0x4000404000117882 */ /* 0x000fe20000000000 */
[----:B------:R-:W-:Y:S01]  /*59f0*/  UMOV UR12, UR48 ;  /* 0x00000030000c7c82 */ /* 0x000fe20008000000 */
[----:B------:R-:W-:Y:S01]  /*5a00*/  UMOV UR13, 0x40004040 ;  /* 0x40004040000d7882 */ /* 0x000fe20000000000 */
[----:B------:R-:W-:-:S02]  /*5a10*/  ELECT P0, URZ, PT ;  /* 0x0000000000ff782f */ /* 0x000fc40003800000 */
[----:B------:R-:W-:Y:S01]  /*5a20*/  SHF.L.U32 R7, R4, R7, RZ ;  /* 0x0000000704077219 */ /* 0x000fe200000006ff */
[----:B------:R-:W-:Y:S01]  /*5a30*/  UMOV UR76, 0x0 ;  /* 0x00000000004c7882 */ /* 0x000fe20000000000 */
[----:B------:R-:W-:Y:S01]  /*5a40*/  UMOV UR77, 0x8218010 ;  /* 0x08218010004d7882 */ /* 0x000fe20000000000 */
[----:B------:R-:W-:Y:S01]  /*5a50*/  UMOV UR15, 0x40004040 ;  /* 0x40004040000f7882 */ /* 0x000fe20000000000 */
[----:B------:R-:W-:Y:S01]  /*5a60*/  UMOV UR21, 0x40004040 ;  /* 0x4000404000157882 */ /* 0x000fe20000000000 */
[----:B------:R-:W-:Y:S01]  /*5a70*/  LOP3.LUT R6, R7, R6, RZ, 0xfc, !PT ;  /* 0x0000000607067212 */ /* 0x000fe200078efcff */
[----:B------:R-:W-:Y:S01]  /*5a80*/  UVIRTCOUNT.DEALLOC.SMPOOL 0x80 ;  /* 0x000000800000784c */ /* 0x000fe20000000000 */
[----:B--2---:R-:W-:Y:S02]  /*5a90*/  UIADD3 UR8, UPT, UPT, UR11, 0x300, URZ ;  /* 0x000003000b087890 */ /* 0x004fe4000fffe0ff */
[----:B------:R-:W-:Y:S01]  /*5aa0*/  LOP3.LUT R5, R6, 0xffff, RZ, 0xc0, !PT ;  /* 0x0000ffff06057812 */ /* 0x000fe200078ec0ff */
[----:B------:R-:W-:Y:S01]  /*5ab0*/  UMOV UR50, 0x0 ;  /* 0x0000000000327882 */ /* 0x000fe20000000000 */
[----:B------:R-:W-:Y:S01]  /*5ac0*/  UMOV UR11, 0x40004040 ;  /* 0x40004040000b7882 */ /* 0x000fe20000000000 */
[----:B------:R-:W-:Y:S01]  /*5ad0*/  UMOV UR51, 0x8218010 ;  /* 0x0821801000337882 */ /* 0x000fe20000000000 */
[----:B------:R-:W-:Y:S01]  /*5ae0*/  UMOV UR74, 0x0 ;  /* 0x00000000004a7882 */ /* 0x000fe20000000000 */
[----:B------:R-:W-:Y:S01]  /*5af0*/  UTCHMMA tmem[UR59], gdesc[UR10], tmem[UR61], tmem[UR70], idesc[UR71], UPT ;  /* 0x00ff460a3b0079ea */ /* 0x000fe2000b80003d */
[----:B------:R-:W-:Y:S01]  /*5b00*/  UMOV UR75, 0x8218010 ;  /* 0x08218010004b7882 */ /* 0x000fe20000000000 */
[----:B---3--:R-:W-:Y:S01]  /*5b10*/  UIADD3 UR7, UPT, UPT, UR47, 0x10, URZ ;  /* 0x000000102f077890 */ /* 0x008fe2000fffe0ff */
[----:B------:R2:W-:Y:S01]  /*5b20*/  UTCHMMA tmem[UR66], gdesc[UR8], tmem[UR67], tmem[UR72], idesc[UR73], UPT ;  /* 0x00ff4808420079ea */ /* 0x0005e2000b800043 */
[----:B------:R3:W-:Y:S01]  /*5b30*/  UTCHMMA tmem[UR64], gdesc[UR4], tmem[UR65], tmem[UR70], idesc[UR71], UPT ;  /* 0x00ff4604400079ea */ /* 0x0007e2000b800041 */
[----:B------:R4:W-:Y:S01]  /*5b40*/  UTCBAR [UR49], URZ ;  /* 0x000000ff310073e9 */ /* 0x0009e200080000ff */
[----:B------:R-:W-:Y:S01]  /*5b50*/  @P0 PRMT R8, R3, 0x7610, R8 ;  /* 0x0000761003080816 */ /* 0x000fe20000000008 */
[----:B--2---:R-:W-:Y:S01]  /*5b60*/  UMOV UR73, 0x8218010 ;  /* 0x0821801000497882 */ /* 0x004fe20000000000 */
[----:B---3--:R-:W-:Y:S01]  /*5b70*/  UMOV UR71, 0x8218010 ;  /* 0x0821801000477882 */ /* 0x008fe20000000000 */
[----:B------:R4:W-:Y:S01]  /*5b80*/  UTCHMMA gdesc[UR38], gdesc[UR36], tmem[UR63], tmem[UR72], idesc[UR73], !UPT ;  /* 0x00ff4824260075ea */ /* 0x0009e2000f80003f */
[----:B------:R4:W-:Y:S01]  /*5b90*/  UTCHMMA gdesc[UR40], gdesc[UR42], tmem[UR62], tmem[UR70], idesc[UR71], UPT ;  /* 0x00ff462a280075ea */ /* 0x0009e2000b80003e */
[----:B------:R4:W-:Y:S01]  /*5ba0*/  UTCHMMA gdesc[UR32], gdesc[UR34], tmem[UR60], tmem[UR50], idesc[UR51], UPT ;  /* 0x00ff3222200075ea */ /* 0x0009e2000b80003c */
[----:B------:R4:W-:Y:S01]  /*5bb0*/  UTCHMMA gdesc[UR28], gdesc[UR30], tmem[UR58], tmem[UR74], idesc[UR75], UPT ;  /* 0x00ff4a1e1c0075ea */ /* 0x0009e2000b80003a */
[----:B------:R4:W-:Y:S01]  /*5bc0*/  UTCHMMA gdesc[UR24], gdesc[UR26], tmem[UR57], tmem[UR72], idesc[UR73], UPT ;  /* 0x00ff481a180075ea */ /* 0x0009e2000b800039 */
[----:B------:R4:W-:Y:S01]  /*5bd0*/  UTCHMMA gdesc[UR18], gdesc[UR22], tmem[UR56], tmem[UR70], idesc[UR71], UPT ;  /* 0x00ff4616120075ea */ /* 0x0009e2000b800038 */
[----:B------:R4:W-:Y:S01]  /*5be0*/  UTCHMMA gdesc[UR12], gdesc[UR16], tmem[UR55], tmem[UR50], idesc[UR51], UPT ;  /* 0x00ff32100c0075ea */ /* 0x0009e2000b800037 */
[----:B------:R4:W-:Y:S01]  /*5bf0*/  UTCHMMA gdesc[UR20], gdesc[UR14], tmem[UR52], tmem[UR76], idesc[UR77], UPT ;  /* 0x00ff4c0e140075ea */ /* 0x0009e2000b800034 */
[----:B------:R4:W-:Y:S01]  /*5c00*/  UTCBAR [UR45], URZ ;  /* 0x000000ff2d0073e9 */ /* 0x0009e200080000ff */
[----:B------:R4:W-:Y:S01]  /*5c10*/  UTCBAR [UR7], URZ ;  /* 0x000000ff070073e9 */ /* 0x0009e200080000ff */
[----:B------:R4:W-:Y:S01]  /*5c20*/  UTCBAR [UR44], URZ ;  /* 0x000000ff2c0073e9 */ /* 0x0009e200080000ff */
[----:B------:R-:W-:-:S02]  /*5c30*/  UMOV UR4, 0x40 ;  /* 0x0000004000047882 */ /* 0x000fc40000000000 */
[----:B-1----:R-:W-:-:S09]  /*5c40*/  ULEA UR4, UR68, UR4, 0x18 ;  /* 0x0000000444047291 */ /* 0x002fd2000f8ec0ff */
[----:B------:R-:W-:Y:S01]  /*5c50*/  @P0 STS.U8 [UR4], R8 ;  /* 0x00000008ff000988 */ /* 0x000fe20008000004 */
[----:B------:R-:W-:Y:S06]  /*5c60*/  BAR.SYNC.DEFER_BLOCKING 0x5, 0x1a0 ;  /* 0x0146800000007b1d */ /* 0x000fec0000010000 */
[----:B------:R-:W-:Y:S01]  /*5c70*/  NOP ;  /* 0x0000000000007918 */ /* 0x000fe20000000000 */
[----:B------:R-:W-:Y:S02]  /*5c80*/  UMOV UR4, 0x50 ;  /* 0x0000005000047882 */ /* 0x000fe40000000000 */
[----:B------:R-:W-:-:S09]  /*5c90*/  ULEA UR6, UR68, UR4, 0x18 ;  /* 0x0000000444067291 */ /* 0x000fd2000f8ec0ff */
[----:B------:R-:W1:Y:S02]  /*5ca0*/  LDS R3, [UR6] ;  /* 0x00000006ff037984 */ /* 0x000e640008000800 */
[----:B-1----:R-:W-:-:S04]  /*5cb0*/  LOP3.LUT R4, R6, 0xffff, R3, 0x80, !PT ;  /* 0x0000ffff06047812 */ /* 0x002fc800078e8003 */
[----:B------:R-:W-:-:S13]  /*5cc0*/  ISETP.NE.AND P0, PT, R4, R5, PT ;  /* 0x000000050400720c */ /* 0x000fda0003f05270 */
[----:B----4-:R-:W-:Y:S05]  /*5cd0*/  @P0 BRA `(.L_x_48) ;  /* 0x0000000000500947 */ /* 0x010fea0003800000 */
[----:B------:R-:W-:Y:S02]  /*5ce0*/  SHF.R.U32.HI R3, RZ, 0x10, R3 ;  /* 0x00000010ff037819 */ /* 0x000fe40000011603 */
[----:B------:R-:W-:-:S04]  /*5cf0*/  SHF.R.U32.HI R4, RZ, 0x10, R6 ;  /* 0x00000010ff047819 */ /* 0x000fc80000011606 */
[----:B------:R-:W-:-:S04]  /*5d00*/  LOP3.LUT R3, R3, R4, RZ, 0xc0, !PT ;  /* 0x0000000403037212 */ /* 0x000fc800078ec0ff */
[----:B------:R-:W-:-:S13]  /*5d10*/  ISETP.NE.AND P0, PT, R3, R4, PT ;  /* 0x000000040300720c */ /* 0x000fda0003f05270 */
[----:B------:R-:W-:Y:S05]  /*5d20*/  @P0 BRA `(.L_x_49) ;  /* 0x0000000000300947 */ /* 0x000fea0003800000 */
[----:B------:R-:W-:Y:S01]  /*5d30*/  R2UR UR4, R6 ;  /* 0x00000000060472ca */ /* 0x000fe200000e0000 */
[----:B------:R-:W1:-:S12]  /*5d40*/  S2R R4, SR_LANEID ;  /* 0x0000000000047919 */ /* 0x000e580000000000 */
[----:B------:R-:W-:-:S03]  /*5d50*/  ULOP3.LUT UR5, URZ, UR4, URZ, 0x33, !UPT ;  /* 0x00000004ff057292 */ /* 0x000fc6000f8e33ff */
[----:B------:R-:W-:Y:S02]  /*5d60*/  VOTEU.ANY UR4, UPT, PT ;  /* 0x0000000000047886 */ /* 0x000fe400038e0100 */
[----:B------:R-:W-:Y:S01]  /*5d70*/  UFLO.U32 UR4, UR4 ;  /* 0x00000004000472bd */ /* 0x000fe200080e0000 */
[----:B------:R-:W-:-:S04]  /*5d80*/  IMAD.U32 R3, RZ, RZ, UR5 ;  /* 0x00000005ff037e24 */ /* 0x000fc8000f8e00ff */
[----:B------:R-:W2:Y:S02]  /*5d90*/  REDUX UR7, R3 ;  /* 0x00000000030773c4 */ /* 0x000ea40000000000 */
[----:B------:R3:W-:Y:S01]  /*5da0*/  UTCATOMSWS.AND URZ, UR5 ;  /* 0x0000000500ff79e3 */ /* 0x0007e20008000000 */
[----:B-1----:R-:W-:Y:S01]  /*5db0*/  ISETP.EQ.U32.AND P0, PT, R4, UR4, PT ;  /* 0x0000000404007c0c */ /* 0x002fe2000bf02070 */
[----:B--2---:R-:W-:-:S12]  /*5dc0*/  IMAD.U32 R4, RZ, RZ, UR7 ;  /* 0x00000007ff047e24 */ /* 0x004fd8000f8e00ff */
[----:B------:R3:W-:Y:S01]  /*5dd0*/  @P0 ATOMS.AND RZ, [UR6], R4 ;  /* 0x00000004ffff098c */ /* 0x0007e2000a800006 */
[----:B------:R-:W-:Y:S05]  /*5de0*/  BRA `(.L_x_50) ;  /* 0x0000000000147947 */ /* 0x000fea0003800000 */
.L_x_49:
[----:B------:R-:W-:Y:S02]  /*5df0*/  MOV R4, 0x5e10 ;  /* 0x00005e1000047802 */ /* 0x000fe40000000f00 */
[----:B------:R-:W-:Y:S05]  /*5e00*/  CALL.REL.NOINC `($__internal_0_$__cuda_sm10x_tcgen05_guardrail_trap_col_being_dealloced_not_returned_by_alloc) ;  /* 0x0000005000647944 */ /* 0x000fea0003c00000 */
[----:B------:R-:W-:Y:S05]  /*5e10*/  BRA `(.L_x_50) ;  /* 0x0000000000087947 */ /* 0x000fea0003800000 */
.L_x_48:
[----:B------:R-:W-:Y:S02]  /*5e20*/  MOV R4, 0x5e40 ;  /* 0x00005e4000047802 */ /* 0x000fe40000000f00 */
[----:B------:R-:W-:Y:S05]  /*5e30*/  CALL.REL.NOINC `($__internal_2_$__cuda_sm10x_tcgen05_guardrail_trap_unallocated_columns_being_dealloced) ;  /* 0x0000005000707944 */ /* 0x000fea0003c00000 */
.L_x_50:
[----:B------:R-:W-:Y:S01]  /*5e40*/  NOP ;  /* 0x0000000000007918 */ /* 0x000fe20000000000 */
[----:B------:R-:W-:Y:S05]  /*5e50*/  BRA `(.L_x_11) ;  /* 0x0000000000087947 */ /* 0x000fea0003800000 */
.L_x_9:
[----:B------:R-:W-:-:S08]  /*5e60*/  NOP ;  /* 0x0000000000007918 */ /* 0x000fd00000000000 */
[----:B------:R-:W1:-:S00]  /*5e70*/  USETMAXREG.DEALLOC.CTAPOOL 0x18 ;  /* 0x00000018000079c8 */ /* 0x000e4000080e0500 */
.L_x_11:
[----:B-1----:R-:W-:-:S04]  /*5e80*/  IADD3 R2, PT, PT, R2, -0x4, RZ ;  /* 0xfffffffc02027810 */ /* 0x002fc80007ffe0ff */
[----:B------:R-:W-:-:S13]  /*5e90*/  ISETP.GT.U32.AND P0, PT, R2, 0x7, PT ;  /* 0x000000070200780c */ /* 0x000fda0003f04070 */
[----:B------:R-:W-:Y:S05]  /*5ea0*/  @P0 BRA `(.L_x_51) ;  /* 0x0000003000780947 */ /* 0x000fea0003800000 */
.L_x_52:
[----:B------:R-:W-:-:S08]  /*5eb0*/  NOP ;  /* 0x0000000000007918 */ /* 0x000fd00000000000 */
[----:B------:R-:W1:Y:S02]  /*5ec0*/  USETMAXREG.TRY_ALLOC.CTAPOOL UP0, 0x90 ;  /* 0x00000090000079c8 */ /* 0x000e640008000600 */
[----:B-1----:R-:W-:Y:S05]  /*5ed0*/  BRA.U !UP0, `(.L_x_52) ;  /* 0xfffffffd08f47547 */ /* 0x002fea000b83ffff */
[----:B--23--:R-:W1:Y:S01]  /*5ee0*/  S2R R3, SR_CTAID.X ;  /* 0x0000000000037919 */ /* 0x00ce620000002500 */
[----:B------:R-:W2:Y:S01]  /*5ef0*/  LDC R4, c[0x0][0x380] ;  /* 0x0000e000ff047b82 */ /* 0x000ea20000000800 */
[----:B------:R-:W3:Y:S01]  /*5f00*/  LDCU UR4, c[0x0][0x38c] ;  /* 0x00007180ff0477ac */ /* 0x000ee20008000800 */
[----:B--2---:R-:W-:-:S06]  /*5f10*/  IMAD.MOV R2, RZ, RZ, -R4 ;  /* 0x000000ffff027224 */ /* 0x004fcc00078e0a04 */
[----:B------:R-:W-:Y:S01]  /*5f20*/  BAR.SYNC.DEFER_BLOCKING 0x5, 0x1a0 ;  /* 0x0146800000007b1d */ /* 0x000fe20000010000 */
[C---:B------:R-:W-:Y:S01]  /*5f30*/  VIADD R6, R4.reuse, 0xffffffff ;  /* 0xffffffff04067836 */ /* 0x040fe20000000000 */
[----:B------:R-:W-:Y:S02]  /*5f40*/  ISETP.GT.AND P0, PT, R4, RZ, PT ;  /* 0x000000ff0400720c */ /* 0x000fe40003f04270 */
[----:B------:R-:W-:Y:S01]  /*5f50*/  SHF.R.S32.HI R2, RZ, 0x1f, R2 ;  /* 0x0000001fff027819 */ /* 0x000fe20000011402 */
[----:B-1----:R-:W-:Y:S01]  /*5f60*/  IMAD R5, R3, 0x80, R4 ;  /* 0x0000008003057824 */ /* 0x002fe200078e0204 */
[----:B------:R-:W-:Y:S02]  /*5f70*/  SHF.R.S32.HI R107, RZ, 0x1f, R6 ;  /* 0x0000001fff6b7819 */ /* 0x000fe40000011406 */
[----:B------:R-:W-:Y:S01]  /*5f80*/  LEA.HI R2, R2, -R4, RZ, 0x7 ;  /* 0x8000000402027211 */ /* 0x000fe200078f38ff */
[----:B---3--:R-:W-:Y:S01]  /*5f90*/  VIADD R7, R5, -UR4 ;  /* 0x8000000405077c36 */ /* 0x008fe20008000000 */
[----:B------:R-:W-:-:S02]  /*5fa0*/  LEA.HI R107, R107, R6, RZ, 0x7 ;  /* 0x000000066b6b7211 */ /* 0x000fc400078f38ff */
[----:B------:R-:W-:Y:S02]  /*5fb0*/  SHF.R.S32.HI R2, RZ, 0x7, R2 ;  /* 0x00000007ff027819 */ /* 0x000fe40000011402 */
[----:B------:R-:W-:Y:S02]  /*5fc0*/  SHF.R.S32.HI R4, RZ, 0x1f, R7 ;  /* 0x0000001fff047819 */ /* 0x000fe40000011407 */
[----:B------:R-:W-:Y:S01]  /*5fd0*/  LEA.HI.SX32 R107, R107, 0x1, 0x19 ;  /* 0x000000016b6b7811 */ /* 0x000fe200078fcaff */
[----:B------:R-:W-:Y:S01]  /*5fe0*/  IMAD.MOV R2, RZ, RZ, -R2 ;  /* 0x000000ffff027224 */ /* 0x000fe200078e0a02 */
[----:B------:R-:W-:-:S03]  /*5ff0*/  LEA.HI R4, R4, R7, RZ, 0x7 ;  /* 0x0000000704047211 */ /* 0x000fc600078f38ff */
[----:B------:R-:W-:Y:S01]  /*6000*/  @!P0 IMAD.MOV.U32 R107, RZ, RZ, R2 ;  /* 0x000000ffff6b8224 */ /* 0x000fe200078e0002 */
[----:B------:R-:W-:-:S04]  /*6010*/  SHF.R.S32.HI R4, RZ, 0x7, R4 ;  /* 0x00000007ff047819 */ /* 0x000fc80000011404 */
[----:B------:R-:W-:-:S05]  /*6020*/  VIMNMX R106, PT, PT, RZ, R4, !PT ;  /* 0x00000004ff6a7248 */ /* 0x000fca0007fe0100 */
[----:B------:R-:W-:-:S05]  /*6030*/  IMAD.IADD R2, R107, 0x1, -R106 ;  /* 0x000000016b027824 */ /* 0x000fca00078e0a6a */
[----:B------:R-:W-:-:S13]  /*6040*/  ISETP.GE.AND P0, PT, R2, 0x1, PT ;  /* 0x000000010200780c */ /* 0x000fda0003f06270 */
[----:B------:R-:W-:Y:S05]  /*6050*/  @!P0 BRA `(.L_x_53) ;  /* 0x0000001c00dc8947 */ /* 0x000fea0003800000 */
[----:B------:R-:W1:Y:S01]  /*6060*/  S2R R108, SR_TID.X ;  /* 0x00000000006c7919 */ /* 0x000e620000002100 */
[----:B------:R-:W2:Y:S01]  /*6070*/  S2UR UR5, SR_CgaCtaId ;  /* 0x00000000000579c3 */ /* 0x000ea20000008800 */
[----:B------:R-:W-:Y:S01]  /*6080*/  LOP3.LUT R4, R0, 0x7f, RZ, 0xc0, !PT ;  /* 0x0000007f00047812 */ /* 0x000fe200078ec0ff */
[----:B------:R-:W-:Y:S01]  /*6090*/  IMAD.IADD R107, R106, 0x1, -R107 ;  /* 0x000000016a6b7824 */ /* 0x000fe200078e0a6b */
[----:B------:R-:W-:Y:S01]  /*60a0*/  SHF.R.U32.HI R113, RZ, 0x2, R0 ;  /* 0x00000002ff717819 */ /* 0x000fe20000011600 */
[----:B------:R-:W-:Y:S01]  /*60b0*/  IMAD.MOV.U32 R105, RZ, RZ, 0x1 ;  /* 0x00000001ff697424 */ /* 0x000fe200078e00ff */
[--C-:B------:R-:W-:Y:S01]  /*60c0*/  IADD3 R2, PT, PT, R5, -UR4, R4.reuse ;  /* 0x8000000405027c10 */ /* 0x100fe2000fffe004 */
[----:B------:R-:W-:Y:S01]  /*60d0*/  IMAD R100, R3, 0x80, R4 ;  /* 0x0000008003647824 */ /* 0x000fe200078e0204 */
[----:B------:R-:W-:Y:S01]  /*60e0*/  LOP3.LUT R3, R113, 0x20, RZ, 0xc0, !PT ;  /* 0x0000002071037812 */ /* 0x000fe200078ec0ff */
[----:B------:R-:W3:Y:S01]  /*60f0*/  S2UR UR6, SR_CgaCtaId ;  /* 0x00000000000679c3 */ /* 0x000ee20000008800 */
[----:B------:R-:W-:Y:S01]  /*6100*/  IMAD.MOV.U32 R104, RZ, RZ, RZ ;  /* 0x000000ffff687224 */ /* 0x000fe200078e00ff */
[----:B------:R-:W-:-:S02]  /*6110*/  CS2R R102, SRZ ;  /* 0x0000000000667805 */ /* 0x000fc4000001ff00 */
[----:B------:R-:W-:Y:S01]  /*6120*/  IADD3 R100, PT, PT, -R100, UR4, RZ ;  /* 0x0000000464647c10 */ /* 0x000fe2000fffe1ff */
[----:B------:R-:W-:Y:S01]  /*6130*/  IMAD.IADD R3, R2, 0x1, -R3 ;  /* 0x0000000102037824 */ /* 0x000fe200078e0a03 */
[----:B------:R-:W-:Y:S01]  /*6140*/  UMOV UR4, 0x400 ;  /* 0x0000040000047882 */ /* 0x000fe20000000000 */
[----:B------:R-:W-:Y:S01]  /*6150*/  IMAD.MOV.U32 R109, RZ, RZ, RZ ;  /* 0x000000ffff6d7224 */ /* 0x000fe200078e00ff */
[----:B------:R-:W-:Y:S01]  /*6160*/  ISETP.GE.AND P0, PT, R100, 0x1, PT ;  /* 0x000000016400780c */ /* 0x000fe20003f06270 */
[----:B------:R-:W-:Y:S01]  /*6170*/  IMAD R106, R106, -0x80, R3 ;  /* 0xffffff806a6a7824 */ /* 0x000fe200078e0203 */
[----:B------:R-:W-:Y:S01]  /*6180*/  UMOV UR8, 0x400 ;  /* 0x0000040000087882 */ /* 0x000fe20000000000 */
[----:B------:R-:W-:Y:S01]  /*6190*/  IMAD.MOV.U32 R99, RZ, RZ, 0x1 ;  /* 0x00000001ff637424 */ /* 0x000fe200078e00ff */
[----:B------:R-:W4:Y:S01]  /*61a0*/  LDCU UR7, c[0x0][0x7d4] ;  /* 0x0000fa80ff0777ac */ /* 0x000f220008000800 */
[----:B------:R-:W-:Y:S01]  /*61b0*/  IMAD.MOV.U32 R98, RZ, RZ, 0x1 ;  /* 0x00000001ff627424 */ /* 0x000fe200078e00ff */
[----:B--2---:R-:W-:Y:S01]  /*61c0*/  ULEA UR4, UR5, UR4, 0x18 ;  /* 0x0000000405047291 */ /* 0x004fe2000f8ec0ff */
[----:B-1----:R-:W-:Y:S01]  /*61d0*/  IMAD R113, R108, 0x10000, R113 ;  /* 0x000100006c717824 */ /* 0x002fe200078e0271 */
[----:B------:R-:W-:Y:S01]  /*61e0*/  SHF.R.U32.HI R110, RZ, 0x3, R108 ;  /* 0x00000003ff6e7819 */ /* 0x000fe2000001166c */
[----:B---3--:R-:W-:-:S03]  /*61f0*/  ULEA UR8, UR6, UR8, 0x18 ;  /* 0x0000000806087291 */ /* 0x008fc6000f8ec0ff */
[----:B------:R-:W-:Y:S02]  /*6200*/  LOP3.LUT R113, R113, 0x600020, RZ, 0xc0, !PT ;  /* 0x0060002071717812 */ /* 0x000fe400078ec0ff */
[----:B------:R-:W-:Y:S02]  /*6210*/  LOP3.LUT R110, R110, 0x10, RZ, 0xc0, !PT ;  /* 0x000000106e6e7812 */ /* 0x000fe400078ec0ff */
[----:B------:R-:W-:-:S03]  /*6220*/  LOP3.LUT R101, R113, 0x40, RZ, 0xfc, !PT ;  /* 0x0000004071657812 */ /* 0x000fc600078efcff */
[----:B----4-:R-:W-:-:S07]  /*6230*/  IMAD.IADD R110, R113, 0x1, -R110 ;  /* 0x00000001716e7824 */ /* 0x010fce00078e0a6e */
.L_x_59:
[----:B------:R-:W-:Y:S01]  /*6240*/  LEA R111, R109, UR4, 0x3 ;  /* 0x000000046d6f7c11 */ /* 0x000fe2000f8e18ff */
[----:B------:R-:W-:Y:S01]  /*6250*/  IMAD.U32 R2, R102, -0x80000000, RZ ;  /* 0x8000000066027824 */ /* 0x000fe200078e00ff */
[----:B------:R-:W-:-:S03]  /*6260*/  SHF.L.U32 R112, R103, 0x1f, RZ ;  /* 0x0000001f67707819 */ /* 0x000fc600000006ff */
[----:B-1----:R-:W1:Y:S02]  /*6270*/  SYNCS.PHASECHK.TRANS64.TRYWAIT P0, [R111+URZ+0x30], R2 ;  /* 0x000030026f0075a7 */ /* 0x002e6400080011ff */
[----:B-1----:R-:W-:Y:S05]  /*6280*/  @!P0 BRA `(.L_x_54) ;  /* 0x0000004800708947 */ /* 0x002fea0003800000 */
.L_x_128:
[----:B------:R-:W2:Y:S01]  /*6290*/  SYNCS.PHASECHK.TRANS64.TRYWAIT P0, [UR4+0x60], R112 ;  /* 0x00006070ff0075a7 */ /* 0x000ea20008001104 */
[----:B------:R-:W-:Y:S02]  /*62a0*/  ISETP.GE.AND P1, PT, R100, 0x1, PT ;  /* 0x000000016400780c */ /* 0x000fe40003f26270 */
[----:B------:R-:W-:Y:S02]  /*62b0*/  R2UR UR5, R113 ;  /* 0x00000000710572ca */ /* 0x000fe400000e0000 */
[----:B-1----:R-:W-:-:S04]  /*62c0*/  SEL R3, R106, 0x80, P1 ;  /* 0x000000806a037807 */ /* 0x002fc80000800000 */
[----:B------:R-:W-:-:S04]  /*62d0*/  SHF.R.S32.HI R4, RZ, 0x1f, R3 ;  /* 0x0000001fff047819 */ /* 0x000fc80000011403 */
[----:B------:R-:W-:-:S04]  /*62e0*/  LEA.HI R4, R4, R3, RZ, 0x6 ;  /* 0x0000000304047211 */ /* 0x000fc800078f30ff */
[C---:B------:R-:W-:Y:S02]  /*62f0*/  LOP3.LUT R2, R4.reuse, 0xffffffc0, RZ, 0xc0, !PT ;  /* 0xffffffc004027812 */ /* 0x040fe400078ec0ff */
[----:B------:R-:W-:Y:S02]  /*6300*/  SHF.R.S32.HI R5, RZ, 0x6, R4 ;  /* 0x00000006ff057819 */ /* 0x000fe40000011404 */
[C---:B------:R-:W-:Y:S02]  /*6310*/  ISETP.NE.AND P1, PT, R3.reuse, R2, PT ;  /* 0x000000020300720c */ /* 0x040fe40003f25270 */
[----:B------:R-:W-:Y:S02]  /*6320*/  LEA.HI.SX32 R4, R4, 0xffffffff, 0x1a ;  /* 0xffffffff04047811 */ /* 0x000fe400078fd2ff */
[----:B------:R-:W-:Y:S01]  /*6330*/  ISETP.LT.AND P1, PT, R3, RZ, P1 ;  /* 0x000000ff0300720c */ /* 0x000fe20000f21270 */
[----:B--2---:R-:W-:-:S12]  /*6340*/  @!P0 BRA `(.L_x_55) ;  /* 0x0000004800588947 */ /* 0x004fd80003800000 */
.L_x_130:
[----:B------:R-:W2:Y:S01]  /*6350*/  LDTM.x32 R12, tmem[UR5] ;  /* 0x00000005000c79ee */ /* 0x000ea200082c0000 */
[----:B------:R-:W-:Y:S01]  /*6360*/  VIADDMNMX R3, R3, -R2, 0x20, PT ;  /* 0x0000002003037446 */ /* 0x000fe20003800902 */
[----:B------:R-:W-:Y:S01]  /*6370*/  @!P1 IMAD.MOV R4, RZ, RZ, R5 ;  /* 0x000000ffff049224 */ /* 0x000fe200078e0205 */
[----:B------:R-:W-:Y:S01]  /*6380*/  R2UR UR5, R101 ;  /* 0x00000000650572ca */ /* 0x000fe200000e0000 */
[----:B-1----:R-:W-:Y:S01]  /*6390*/  IMAD.MOV.U32 R113, RZ, RZ, -0x1 ;  /* 0xffffffffff717424 */ /* 0x002fe200078e00ff */
[----:B------:R-:W-:Y:S01]  /*63a0*/  LOP3.LUT R114, R108, 0x80, RZ, 0xc0, !PT ;  /* 0x000000806c727812 */ /* 0x000fe200078ec0ff */
[----:B------:R-:W-:Y:S01]  /*63b0*/  IMAD R3, R4, 0x20, R3 ;  /* 0x0000002004037824 */ /* 0x000fe200078e0203 */
[----:B------:R-:W-:-:S04]  /*63c0*/  R2UR UR6, R110 ;  /* 0x000000006e0672ca */ /* 0x000fc800000e0000 */
[----:B------:R-:W-:-:S04]  /*63d0*/  VIMNMX R2, PT, PT, RZ, R3, !PT ;  /* 0x00000003ff027248 */ /* 0x000fc80007fe0100 */
[----:B------:R-:W-:-:S04]  /*63e0*/  SHF.L.U32 R2, R113, R2, RZ ;  /* 0x0000000271027219 */ /* 0x000fc800000006ff */
[C---:B------:R-:W-:Y:S02]  /*63f0*/  R2P PR, R2.reuse, 0x7e ;  /* 0x0000007e02007804 */ /* 0x040fe40000000000 */
[----:B------:R-:W-:-:S03]  /*6400*/  LOP3.LUT R4, R2, 0x1, RZ, 0xc0, !PT ;  /* 0x0000000102047812 */ /* 0x000fc600078ec0ff */
[----:B--2---:R-:W-:Y:S02]  /*6410*/  SEL R85, R13, 0xff800000, P1 ;  /* 0xff8000000d557807 */ /* 0x004fe40000800000 */
[----:B------:R-:W-:Y:S02]  /*6420*/  SEL R80, R14, 0xff800000, P2 ;  /* 0xff8000000e507807 */ /* 0x000fe40001000000 */
[----:B------:R-:W-:Y:S02]  /*6430*/  SEL R81, R15, 0xff800000, P3 ;  /* 0xff8000000f517807 */ /* 0x000fe40001800000 */
[----:B------:R-:W-:Y:S02]  /*6440*/  SEL R88, R16, 0xff800000, P4 ;  /* 0xff80000010587807 */ /* 0x000fe40002000000 */
[----:B------:R-:W-:Y:S02]  /*6450*/  SEL R89, R17, 0xff800000, P5 ;  /* 0xff80000011597807 */ /* 0x000fe40002800000 */
[----:B------:R-:W-:-:S02]  /*6460*/  SEL R90, R18, 0xff800000, P6 ;  /* 0xff800000125a7807 */ /* 0x000fc40003000000 */
[----:B------:R-:W-:-:S05]  /*6470*/  R2P PR, R2.B1, 0x7f ;  /* 0x0000007f02007804 */ /* 0x000fca0000001000 */
[----:B------:R-:W-:Y:S02]  /*6480*/  SEL R74, R20, 0xff800000, P0 ;  /* 0xff800000144a7807 */ /* 0x000fe40000000000 */
[----:B------:R-:W-:Y:S02]  /*6490*/  SEL R75, R21, 0xff800000, P1 ;  /* 0xff800000154b7807 */ /* 0x000fe40000800000 */
[----:B------:R-:W-:Y:S02]  /*64a0*/  SEL R72, R22, 0xff800000, P2 ;  /* 0xff80000016487807 */ /* 0x000fe40001000000 */
[----:B------:R-:W-:Y:S02]  /*64b0*/  SEL R73, R23, 0xff800000, P3 ;  /* 0xff80000017497807 */ /* 0x000fe40001800000 */
[----:B------:R-:W-:Y:S02]  /*64c0*/  SEL R82, R24, 0xff800000, P4 ;  /* 0xff80000018527807 */ /* 0x000fe40002000000 */
[----:B------:R-:W-:-:S02]  /*64d0*/  SEL R83, R25, 0xff800000, P5 ;  /* 0xff80000019537807 */ /* 0x000fc40002800000 */
[----:B------:R-:W-:Y:S02]  /*64e0*/  SEL R86, R26, 0xff800000, P6 ;  /* 0xff8000001a567807 */ /* 0x000fe40003000000 */
[----:B------:R-:W-:-:S05]  /*64f0*/  R2P PR, R2.B2, 0x7f ;  /* 0x0000007f02007804 */ /* 0x000fca0000002000 */
[----:B------:R-:W-:Y:S02]  /*6500*/  SEL R44, R28, 0xff800000, P0 ;  /* 0xff8000001c2c7807 */ /* 0x000fe40000000000 */
[----:B------:R-:W-:Y:S02]  /*6510*/  ISETP.NE.U32.AND P0, PT, R4, 0x1, PT ;  /* 0x000000010400780c */ /* 0x000fe40003f05070 */
[----:B------:R-:W-:Y:S02]  /*6520*/  SEL R45, R29, 0xff800000, P1 ;  /* 0xff8000001d2d7807 */ /* 0x000fe40000800000 */
[----:B------:R-:W-:Y:S02]  /*6530*/  SEL R84, R12, 0xff800000, !P0 ;  /* 0xff8000000c547807 */ /* 0x000fe40004000000 */
[----:B------:R-:W-:Y:S02]  /*6540*/  LOP3.LUT P0, RZ, R2, 0x80, RZ, 0xc0, !PT ;  /* 0x0000008002ff7812 */ /* 0x000fe4000780c0ff */
[----:B------:R-:W-:-:S02]  /*6550*/  SEL R46, R30, 0xff800000, P2 ;  /* 0xff8000001e2e7807 */ /* 0x000fc40001000000 */
[----:B------:R-:W-:Y:S02]  /*6560*/  SEL R91, R19, 0xff800000, P0 ;  /* 0xff800000135b7807 */ /* 0x000fe40000000000 */
[C---:B------:R-:W-:Y:S02]  /*6570*/  LOP3.LUT P0, RZ, R2.reuse, 0x8000, RZ, 0xc0, !PT ;  /* 0x0000800002ff7812 */ /* 0x040fe4000780c0ff */
[----:B------:R-:W-:Y:S02]  /*6580*/  SEL R47, R31, 0xff800000, P3 ;  /* 0xff8000001f2f7807 */ /* 0x000fe40001800000 */
[----:B------:R-:W-:Y:S02]  /*6590*/  SEL R87, R27, 0xff800000, P0 ;  /* 0xff8000001b577807 */ /* 0x000fe40000000000 */
[----:B------:R-:W-:Y:S02]  /*65a0*/  LOP3.LUT P0, RZ, R2, 0x800000, RZ, 0xc0, !PT ;  /* 0x0080000002ff7812 */ /* 0x000fe4000780c0ff */
[----:B------:R-:W-:-:S02]  /*65b0*/  SEL R78, R32, 0xff800000, P4 ;  /* 0xff800000204e7807 */ /* 0x000fc40002000000 */
[----:B------:R-:W-:Y:S02]  /*65c0*/  SEL R77, R35, 0xff800000, P0 ;  /* 0xff800000234d7807 */ /* 0x000fe40000000000 */
[----:B------:R-:W-:Y:S02]  /*65d0*/  SEL R79, R33, 0xff800000, P5 ;  /* 0xff800000214f7807 */ /* 0x000fe40002800000 */
[----:B------:R-:W-:Y:S02]  /*65e0*/  SEL R76, R34, 0xff800000, P6 ;  /* 0xff800000224c7807 */ /* 0x000fe40003000000 */
[----:B------:R-:W-:Y:S01]  /*65f0*/  R2P PR, R2.B3, 0x7f ;  /* 0x0000007f02007804 */ /* 0x000fe20000003000 */
[----:B------:R-:W1:Y:S01]  /*6600*/  LDTM.x32 R4, tmem[UR5] ;  /* 0x00000005000479ee */ /* 0x000e6200082c0000 */
[----:B------:R-:W-:-:S03]  /*6610*/  R2UR UR5, R110 ;  /* 0x000000006e0572ca */ /* 0x000fc600000e0000 */
[----:B------:R-:W-:Y:S02]  /*6620*/  SEL R48, R36, 0xff800000, P0 ;  /* 0xff80000024307807 */ /* 0x000fe40000000000 */
[----:B------:R-:W-:Y:S02]  /*6630*/  VIMNMX R36, PT, PT, R3, 0x20, !PT ;  /* 0x0000002003247848 */ /* 0x000fe40007fe0100 */
[----:B------:R-:W-:Y:S02]  /*6640*/  ISETP.GT.AND P0, PT, R2, -0x1, PT ;  /* 0xffffffff0200780c */ /* 0x000fe40003f04270 */
[----:B------:R-:W-:Y:S01]  /*6650*/  SEL R49, R37, 0xff800000, P1 ;  /* 0xff80000025317807 */ /* 0x000fe20000800000 */
[----:B------:R-:W-:Y:S01]  /*6660*/  VIADD R36, R36, 0xffffffe0 ;  /* 0xffffffe024247836 */ /* 0x000fe20000000000 */
[----:B------:R-:W-:Y:S02]  /*6670*/  SEL R64, R38, 0xff800000, P2 ;  /* 0xff80000026407807 */ /* 0x000fe40001000000 */
[----:B------:R-:W-:-:S02]  /*6680*/  SEL R65, R39, 0xff800000, P3 ;  /* 0xff80000027417807 */ /* 0x000fc40001800000 */
[----:B------:R-:W-:Y:S02]  /*6690*/  SHF.L.U32 R113, R113, R36, RZ ;  /* 0x0000002471717219 */ /* 0x000fe400000006ff */
[----:B------:R-:W-:Y:S02]  /*66a0*/  SEL R70, R40, 0xff800000, P4 ;  /* 0xff80000028467807 */ /* 0x000fe40002000000 */
[----:B------:R-:W-:Y:S02]  /*66b0*/  SEL R71, R41, 0xff800000, P5 ;  /* 0xff80000029477807 */ /* 0x000fe40002800000 */
[----:B------:R-:W-:Y:S02]  /*66c0*/  SEL R50, R42, 0xff800000, P6 ;  /* 0xff8000002a327807 */ /* 0x000fe40003000000 */
[----:B------:R-:W-:Y:S02]  /*66d0*/  R2P PR, R113, 0x7e ;  /* 0x0000007e71007804 */ /* 0x000fe40000000000 */
[----:B------:R-:W-:-:S02]  /*66e0*/  SEL R51, R43, 0xff800000, !P0 ;  /* 0xff8000002b337807 */ /* 0x000fc40004000000 */
[----:B------:R-:W-:Y:S02]  /*66f0*/  LOP3.LUT R2, R113, 0x1, RZ, 0xc0, !PT ;  /* 0x0000000171027812 */ /* 0x000fe400078ec0ff */
[----:B-1----:R-:W-:Y:S02]  /*6700*/  SEL R63, R5, 0xff800000, P1 ;  /* 0xff800000053f7807 */ /* 0x002fe40000800000 */
[----:B------:R-:W-:Y:S02]  /*6710*/  SEL R56, R6, 0xff800000, P2 ;  /* 0xff80000006387807 */ /* 0x000fe40001000000 */
[----:B------:R-:W-:Y:S02]  /*6720*/  SEL R57, R7, 0xff800000, P3 ;  /* 0xff80000007397807 */ /* 0x000fe40001800000 */
[----:B------:R-:W-:Y:S02]  /*6730*/  SEL R66, R8, 0xff800000, P4 ;  /* 0xff80000008427807 */ /* 0x000fe40002000000 */
[----:B------:R-:W-:-:S02]  /*6740*/  SEL R67, R9, 0xff800000, P5 ;  /* 0xff80000009437807 */ /* 0x000fc40002800000 */
[----:B------:R-:W-:Y:S02]  /*6750*/  SEL R68, R10, 0xff800000, P6 ;  /* 0xff8000000a447807 */ /* 0x000fe40003000000 */
        /* <DEDUP_REMOVED lines=12> */
[----:B------:R-:W-:Y:S01]  /*6820*/  SEL R22, R24, 0xff800000, P4 ;  /* 0xff80000018167807 */ /* 0x000fe20002000000 */
[----:B------:R-:W-:Y:S01]  /*6830*/  IMAD R24, R109, 0x200, R114 ;  /* 0x000002006d187824 */ /* 0x000fe200078e0272 */
[----:B------:R-:W-:Y:S02]  /*6840*/  SEL R62, R4, 0xff800000, !P0 ;  /* 0xff800000043e7807 */ /* 0x000fe40004000000 */
[----:B------:R-:W-:-:S02]  /*6850*/  LOP3.LUT P0, RZ, R113, 0x80, RZ, 0xc0, !PT ;  /* 0x0000008071ff7812 */ /* 0x000fc4000780c0ff */
[----:B------:R-:W1:Y:S01]  /*6860*/  LDS.128 R4, [R24+UR4+0x30410] ;  /* 0x0304100418047984 */ /* 0x000e620008000c00 */
[----:B------:R-:W-:Y:S02]  /*6870*/  SEL R3, R23, 0xff800000, P3 ;  /* 0xff80000017037807 */ /* 0x000fe40001800000 */
[----:B------:R-:W-:Y:S01]  /*6880*/  SEL R69, R11, 0xff800000, P0 ;  /* 0xff8000000b457807 */ /* 0x000fe20000000000 */
[----:B------:R-:W2:Y:S01]  /*6890*/  LDS.128 R12, [R24+UR4+0x30400] ;  /* 0x03040004180c7984 */ /* 0x000ea20008000c00 */
[----:B------:R-:W-:Y:S02]  /*68a0*/  LOP3.LUT P0, RZ, R113, 0x8000, RZ, 0xc0, !PT ;  /* 0x0000800071ff7812 */ /* 0x000fe4000780c0ff */
[----:B------:R-:W-:Y:S01]  /*68b0*/  SEL R23, R25, 0xff800000, P5 ;  /* 0xff80000019177807 */ /* 0x000fe20002800000 */
[----:B------:R-:W3:Y:S01]  /*68c0*/  LDS.128 R8, [R24+UR4+0x30430] ;  /* 0x0304300418087984 */ /* 0x000ee20008000c00 */
[----:B------:R-:W-:Y:S02]  /*68d0*/  SEL R59, R19, 0xff800000, P0 ;  /* 0xff800000133b7807 */ /* 0x000fe40000000000 */
[----:B------:R-:W-:-:S02]  /*68e0*/  LOP3.LUT P0, RZ, R113, 0x800000, RZ, 0xc0, !PT ;  /* 0x0080000071ff7812 */ /* 0x000fc4000780c0ff */
[----:B------:R-:W-:Y:S02]  /*68f0*/  SEL R26, R26, 0xff800000, P6 ;  /* 0xff8000001a1a7807 */ /* 0x000fe40003000000 */
[----:B------:R-:W-:Y:S02]  /*6900*/  SEL R27, R27, 0xff800000, P0 ;  /* 0xff8000001b1b7807 */ /* 0x000fe40000000000 */
[----:B------:R-:W-:Y:S02]  /*6910*/  SEL R21, R21, 0xff800000, P1 ;  /* 0xff80000015157807 */ /* 0x000fe40000800000 */
[----:B------:R-:W-:-:S05]  /*6920*/  R2P PR, R113.B3, 0x7f ;  /* 0x0000007f71007804 */ /* 0x000fca0000003000 */
[----:B------:R-:W-:Y:S02]  /*6930*/  SEL R32, R32, 0xff800000, P4 ;  /* 0xff80000020207807 */ /* 0x000fe40002000000 */
[----:B------:R-:W-:Y:S01]  /*6940*/  ISETP.GT.AND P4, PT, R113, -0x1, PT ;  /* 0xffffffff7100780c */ /* 0x000fe20003f84270 */
[----:B------:R-:W-:Y:S01]  /*6950*/  IMAD.U32 R113, R104, -0x80000000, RZ ;  /* 0x8000000068717824 */ /* 0x000fe200078e00ff */
[----:B------:R-:W-:Y:S02]  /*6960*/  SEL R33, R33, 0xff800000, P5 ;  /* 0xff80000021217807 */ /* 0x000fe40002800000 */
[----:B------:R-:W-:Y:S02]  /*6970*/  SEL R30, R30, 0xff800000, P2 ;  /* 0xff8000001e1e7807 */ /* 0x000fe40001000000 */
[----:B------:R-:W-:Y:S02]  /*6980*/  SEL R31, R31, 0xff800000, P3 ;  /* 0xff8000001f1f7807 */ /* 0x000fe40001800000 */
[----:B------:R-:W-:-:S02]  /*6990*/  SEL R35, R35, 0xff800000, !P4 ;  /* 0xff80000023237807 */ /* 0x000fc40006000000 */
[----:B------:R-:W-:Y:S02]  /*69a0*/  SEL R34, R34, 0xff800000, P6 ;  /* 0xff80000022227807 */ /* 0x000fe40003000000 */
[----:B------:R-:W-:Y:S02]  /*69b0*/  SEL R28, R28, 0xff800000, P0 ;  /* 0xff8000001c1c7807 */ /* 0x000fe40000000000 */
[----:B------:R-:W-:Y:S01]  /*69c0*/  ELECT P0, URZ, PT ;  /* 0x0000000000ff782f */ /* 0x000fe20003800000 */
[----:B-1----:R-:W-:Y:S01]  /*69d0*/  FFMA2 R88, R88.F32x2.HI_LO, UR7.F32, -R4.F32x2.HI_LO ;  /* 0x0000000758587c49 */ /* 0x002fe20009000804 */
[----:B------:R-:W-:Y:S01]  /*69e0*/  SEL R29, R29, 0xff800000, P1 ;  /* 0xff8000001d1d7807 */ /* 0x000fe20000800000 */
[----:B------:R-:W-:Y:S01]  /*69f0*/  FFMA2 R90, R90.F32x2.HI_LO, UR7.F32, -R6.F32x2.HI_LO ;  /* 0x000000075a5a7c49 */ /* 0x000fe20009000806 */
[----:B------:R-:W-:Y:S01]  /*6a00*/  LOP3.LUT P1, RZ, R108, 0x1f, RZ, 0xc0, !PT ;  /* 0x0000001f6cff7812 */ /* 0x000fe2000782c0ff */
[----:B------:R-:W1:Y:S01]  /*6a10*/  LDS.128 R4, [R24+UR4+0x30420] ;  /* 0x0304200418047984 */ /* 0x000e620008000c00 */
[----:B--2---:R-:W-:Y:S01]  /*6a20*/  FFMA2 R80, R80.F32x2.HI_LO, UR7.F32, -R14.F32x2.HI_LO ;  /* 0x0000000750507c49 */ /* 0x004fe2000900080e */
[----:B------:R-:W-:Y:S01]  /*6a30*/  MUFU.EX2 R92, R88 ;  /* 0x00000058005c7308 */ /* 0x000fe20000000800 */
[----:B------:R-:W-:-:S02]  /*6a40*/  FFMA2 R96, R84.F32x2.HI_LO, UR7.F32, -R12.F32x2.HI_LO ;  /* 0x0000000754607c49 */ /* 0x000fc4000900080c */
[----:B------:R-:W2:Y:S01]  /*6a50*/  LDS.128 R12, [R24+UR4+0x30450] ;  /* 0x03045004180c7984 */ /* 0x000ea20008000c00 */
[----:B---3--:R-:W-:Y:S02]  /*6a60*/  FFMA2 R84, R82.F32x2.HI_LO, UR7.F32, -R8.F32x2.HI_LO ;  /* 0x0000000752547c49 */ /* 0x008fe40009000808 */
[----:B------:R-:W-:Y:S02]  /*6a70*/  FFMA2 R82, R86.F32x2.HI_LO, UR7.F32, -R10.F32x2.HI_LO ;  /* 0x0000000756527c49 */ /* 0x000fe4000900080a */
[----:B------:R-:W-:Y:S01]  /*6a80*/  @P0 IMAD.MOV.U32 R110, RZ, RZ, 0x1 ;  /* 0x00000001ff6e0424 */ /* 0x000fe200078e00ff */
[----:B------:R-:W3:Y:S01]  /*6a90*/  LDS.128 R8, [R24+UR4+0x30440] ;  /* 0x0304400418087984 */ /* 0x000ee20008000c00 */
[----:B------:R-:W-:Y:S01]  /*6aa0*/  MUFU.EX2 R93, R89 ;  /* 0x00000059005d7308 */ /* 0x000fe20000000800 */
[----:B------:R-:W-:-:S07]  /*6ab0*/  @!P1 IMAD.MOV.U32 R108, RZ, RZ, 0x1 ;  /* 0x00000001ff6c9424 */ /* 0x000fce00078e00ff */
[----:B------:R-:W-:Y:S08]  /*6ac0*/  MUFU.EX2 R94, R80 ;  /* 0x00000050005e7308 */ /* 0x000ff00000000800 */
[----:B------:R-:W-:Y:S08]  /*6ad0*/  MUFU.EX2 R95, R81 ;  /* 0x00000051005f7308 */ /* 0x000ff00000000800 */
[----:B------:R-:W-:Y:S01]  /*6ae0*/  MUFU.EX2 R90, R90 ;  /* 0x0000005a005a7308 */ /* 0x000fe20000000800 */
[----:B-1----:R-:W-:-:S02]  /*6af0*/  FFMA2 R74, R74.F32x2.HI_LO, UR7.F32, -R4.F32x2.HI_LO ;  /* 0x000000074a4a7c49 */ /* 0x002fc40009000804 */
[----:B------:R-:W-:-:S05]  /*6b00*/  FFMA2 R72, R72.F32x2.HI_LO, UR7.F32, -R6.F32x2.HI_LO ;  /* 0x0000000748487c49 */ /* 0x000fca0009000806 */
[----:B------:R-:W-:Y:S01]  /*6b10*/  MUFU.EX2 R91, R91 ;  /* 0x0000005b005b7308 */ /* 0x000fe20000000800 */
[----:B------:R-:W1:Y:S01]  /*6b20*/  LDS.128 R4, [R24+UR4+0x30470] ;  /* 0x0304700418047984 */ /* 0x000e620008000c00 */
[----:B--2---:R-:W-:Y:S02]  /*6b30*/  FFMA2 R38, R78.F32x2.HI_LO, UR7.F32, -R12.F32x2.HI_LO ;  /* 0x000000074e267c49 */ /* 0x004fe4000900080c */
[----:B------:R-:W-:Y:S02]  /*6b40*/  FFMA2 R36, R76.F32x2.HI_LO, UR7.F32, -R14.F32x2.HI_LO ;  /* 0x000000074c247c49 */ /* 0x000fe4000900080e */
[----:B------:R-:W2:Y:S01]  /*6b50*/  LDS.128 R12, [R24+UR4+0x30460] ;  /* 0x03046004180c7984 */ /* 0x000ea20008000c00 */
[----:B------:R-:W-:Y:S01]  /*6b60*/  NOP ;  /* 0x0000000000007918 */ /* 0x000fe20000000000 */
[----:B---3--:R-:W-:Y:S01]  /*6b70*/  FFMA2 R42, R44.F32x2.HI_LO, UR7.F32, -R8.F32x2.HI_LO ;  /* 0x000000072c2a7c49 */ /* 0x008fe20009000808 */
[----:B------:R-:W-:Y:S01]  /*6b80*/  MUFU.EX2 R88, R74 ;  /* 0x0000004a00587308 */ /* 0x000fe20000000800 */
[----:B------:R-:W-:Y:S01]  /*6b90*/  BAR.SYNC.DEFER_BLOCKING 0x3, 0x100 ;  /* 0x00c4000000007b1d */ /* 0x000fe20000010000 */
[----:B------:R-:W-:-:S06]  /*6ba0*/  FFMA2 R40, R46.F32x2.HI_LO, UR7.F32, -R10.F32x2.HI_LO ;  /* 0x000000072e287c49 */ /* 0x000fcc000900080a */
[----:B------:R-:W-:Y:S08]  /*6bb0*/  MUFU.EX2 R89, R75 ;  /* 0x0000004b00597308 */ /* 0x000ff00000000800 */
[----:B------:R-:W-:Y:S08]  /*6bc0*/  MUFU.EX2 R86, R72 ;  /* 0x0000004800567308 */ /* 0x000ff00000000800 */
[----:B------:R-:W3:Y:S01]  /*6bd0*/  MUFU.EX2 R87, R73 ;  /* 0x0000004900577308 */ /* 0x000ee20000000800 */
[----:B------:R-:W4:Y:S04]  /*6be0*/  LDS.128 R8, [R24+UR4+0x30510] ;  /* 0x0305100418087984 */ /* 0x000f280008000c00 */
[----:B------:R-:W5:Y:S01]  /*6bf0*/  LDS.128 R16, [R24+UR4+0x30530] ;  /* 0x0305300418107984 */ /* 0x000f620008000c00 */
[----:B-1----:R-:W-:-:S02]  /*6c00*/  FFMA2 R46, R70.F32x2.HI_LO, UR7.F32, -R4.F32x2.HI_LO ;  /* 0x00000007462e7c49 */ /* 0x002fc40009000804 */
[----:B------:R-:W-:Y:S01]  /*6c10*/  MUFU.EX2 R96, R96 ;  /* 0x0000006000607308 */ /* 0x000fe20000000800 */
[----:B------:R-:W-:Y:S02]  /*6c20*/  FFMA2 R44, R50.F32x2.HI_LO, UR7.F32, -R6.F32x2.HI_LO ;  /* 0x00000007322c7c49 */ /* 0x000fe40009000806 */
[----:B------:R-:W1:Y:S01]  /*6c30*/  LDS.128 R4, [R24+UR4+0x30500] ;  /* 0x0305000418047984 */ /* 0x000e620008000c00 */
[----:B--2---:R-:W-:Y:S02]  /*6c40*/  FFMA2 R12, R48.F32x2.HI_LO, UR7.F32, -R12.F32x2.HI_LO ;  /* 0x00000007300c7c49 */ /* 0x004fe4000900080c */
[----:B------:R-:W-:Y:S02]  /*6c50*/  FFMA2 R14, R64.F32x2.HI_LO, UR7.F32, -R14.F32x2.HI_LO ;  /* 0x00000007400e7c49 */ /* 0x000fe4000900080e */
[----:B------:R-:W-:Y:S01]  /*6c60*/  MUFU.EX2 R50, R12 ;  /* 0x0000000c00327308 */ /* 0x000fe20000000800 */
[----:B---3--:R-:W-:-:S07]  /*6c70*/  F2FP.F16.F32.PACK_AB R25, R87, R86 ;  /* 0x000000565719723e */ /* 0x008fce00000000ff */
[----:B------:R-:W-:Y:S08]  /*6c80*/  MUFU.EX2 R51, R13 ;  /* 0x0000000d00337308 */ /* 0x000ff00000000800 */
[----:B------:R-:W-:Y:S01]  /*6c90*/  MUFU.EX2 R48, R14 ;  /* 0x0000000e00307308 */ /* 0x000fe20000000800 */
[----:B----4-:R-:W-:-:S07]  /*6ca0*/  FFMA2 R66, R66.F32x2.HI_LO, UR7.F32, -R8.F32x2.HI_LO ;  /* 0x0000000742427c49 */ /* 0x010fce0009000808 */
[----:B------:R2:W-:Y:S01]  /*6cb0*/  MUFU.EX2 R49, R15 ;  /* 0x0000000f00317308 */ /* 0x0005e20000000800 */
[----:B------:R-:W-:Y:S02]  /*6cc0*/  FFMA2 R68, R68.F32x2.HI_LO, UR7.F32, -R10.F32x2.HI_LO ;  /* 0x0000000744447c49 */ /* 0x000fe4000900080a */
[----:B------:R-:W3:Y:S01]  /*6cd0*/  LDS.128 R8, [R24+UR4+0x30520] ;  /* 0x0305200418087984 */ /* 0x000ee20008000c00 */
[----:B-----5:R-:W-:Y:S02]  /*6ce0*/  FFMA2 R16, R60.F32x2.HI_LO, UR7.F32, -R16.F32x2.HI_LO ;  /* 0x000000073c107c49 */ /* 0x020fe40009000810 */
[----:B------:R-:W-:Y:S02]  /*6cf0*/  FFMA2 R18, R58.F32x2.HI_LO, UR7.F32, -R18.F32x2.HI_LO ;  /* 0x000000073a127c49 */ /* 0x000fe40009000812 */
[----:B------:R-:W4:Y:S01]  /*6d00*/  MUFU.EX2 R97, R97 ;  /* 0x0000006100617308 */ /* 0x000f220000000800 */
[----:B-1----:R-:W-:Y:S02]  /*6d10*/  FFMA2 R62, R62.F32x2.HI_LO, UR7.F32, -R4.F32x2.HI_LO ;  /* 0x000000073e3e7c49 */ /* 0x002fe40009000804 */
[----:B------:R-:W-:-:S02]  /*6d20*/  FFMA2 R56, R56.F32x2.HI_LO, UR7.F32, -R6.F32x2.HI_LO ;  /* 0x0000000738387c49 */ /* 0x000fc40009000806 */
[----:B------:R-:W1:Y:S03]  /*6d30*/  LDS.128 R4, [R24+UR4+0x30550] ;  /* 0x0305500418047984 */ /* 0x000e660008000c00 */
[----:B------:R-:W-:Y:S01]  /*6d40*/  MUFU.EX2 R84, R84 ;  /* 0x0000005400547308 */ /* 0x000fe20000000800 */
[----:B--2---:R-:W2:Y:S07]  /*6d50*/  LDS.128 R12, [R24+UR4+0x30540] ;  /* 0x03054004180c7984 */ /* 0x004eae0008000c00 */
[----:B------:R-:W-:Y:S08]  /*6d60*/  MUFU.EX2 R85, R85 ;  /* 0x0000005500557308 */ /* 0x000ff00000000800 */
[----:B------:R-:W-:Y:S08]  /*6d70*/  MUFU.EX2 R82, R82 ;  /* 0x0000005200527308 */ /* 0x000ff00000000800 */
[----:B------:R-:W-:Y:S01]  /*6d80*/  MUFU.EX2 R83, R83 ;  /* 0x0000005300537308 */ /* 0x000fe20000000800 */
[----:B---3--:R-:W-:-:S02]  /*6d90*/  FFMA2 R54, R54.F32x2.HI_LO, UR7.F32, -R8.F32x2.HI_LO ;  /* 0x0000000736367c49 */ /* 0x008fc40009000808 */
[----:B------:R-:W-:Y:S02]  /*6da0*/  FFMA2 R52, R52.F32x2.HI_LO, UR7.F32, -R10.F32x2.HI_LO ;  /* 0x0000000734347c49 */ /* 0x000fe4000900080a */
[----:B------:R-:W3:Y:S03]  /*6db0*/  LDS.128 R8, [R24+UR4+0x30570] ;  /* 0x0305700418087984 */ /* 0x000ee60008000c00 */
[----:B------:R-:W-:Y:S01]  /*6dc0*/  MUFU.EX2 R38, R38 ;  /* 0x0000002600267308 */ /* 0x000fe20000000800 */
[----:B-1----:R-:W-:Y:S02]  /*6dd0*/  FFMA2 R22, R22.F32x2.HI_LO, UR7.F32, -R4.F32x2.HI_LO ;  /* 0x0000000716167c49 */ /* 0x002fe40009000804 */
[----:B------:R-:W-:-:S05]  /*6de0*/  FFMA2 R26, R26.F32x2.HI_LO, UR7.F32, -R6.F32x2.HI_LO ;  /* 0x000000071a1a7c49 */ /* 0x000fca0009000806 */
[----:B------:R-:W-:Y:S01]  /*6df0*/  MUFU.EX2 R70, R52 ;  /* 0x0000003400467308 */ /* 0x000fe20000000800 */
[----:B------:R1:W5:Y:S01]  /*6e00*/  LDS.128 R4, [R24+UR4+0x30560] ;  /* 0x0305600418047984 */ /* 0x0003620008000c00 */
[----:B--2---:R-:W-:Y:S02]  /*6e10*/  FFMA2 R14, R2.F32x2.HI_LO, UR7.F32, -R14.F32x2.HI_LO ;  /* 0x00000007020e7c49 */ /* 0x004fe4000900080e */
[----:B------:R-:W-:Y:S01]  /*6e20*/  FFMA2 R12, R20.F32x2.HI_LO, UR7.F32, -R12.F32x2.HI_LO ;  /* 0x00000007140c7c49 */ /* 0x000fe2000900080c */
[----:B------:R-:W-:Y:S02]  /*6e30*/  F2FP.F16.F32.PACK_AB R21, R95, R94 ;  /* 0x0000005e5f15723e */ /* 0x000fe400000000ff */
[----:B----4-:R-:W-:Y:S01]  /*6e40*/  F2FP.F16.F32.PACK_AB R20, R97, R96 ;  /* 0x000000606114723e */ /* 0x010fe200000000ff */
[----:B------:R-:W2:Y:S08]  /*6e50*/  MUFU.EX2 R71, R53 ;  /* 0x0000003500477308 */ /* 0x000eb00000000800 */
[----:B------:R-:W4:Y:S08]  /*6e60*/  MUFU.EX2 R39, R39 ;  /* 0x0000002700277308 */ /* 0x000f300000000800 */
[----:B------:R-:W-:Y:S01]  /*6e70*/  MUFU.EX2 R36, R36 ;  /* 0x0000002400247308 */ /* 0x000fe20000000800 */
[----:B-1----:R-:W-:Y:S01]  /*6e80*/  F2FP.F16.F32.PACK_AB R24, R89, R88 ;  /* 0x000000585918723e */ /* 0x002fe200000000ff */
[----:B---3--:R-:W-:Y:S01]  /*6e90*/  FFMA2 R2, R32.F32x2.HI_LO, UR7.F32, -R8.F32x2.HI_LO ;  /* 0x0000000720027c49 */ /* 0x008fe20009000808 */
[----:B------:R-:W-:Y:S01]  /*6ea0*/  F2FP.F16.F32.PACK_AB R32, R51, R50 ;  /* 0x000000323320723e */ /* 0x000fe200000000ff */
[----:B------:R-:W-:-:S04]  /*6eb0*/  FFMA2 R10, R34.F32x2.HI_LO, UR7.F32, -R10.F32x2.HI_LO ;  /* 0x00000007220a7c49 */ /* 0x000fc8000900080a */
[----:B------:R-:W1:Y:S01]  /*6ec0*/  MUFU.EX2 R37, R37 ;  /* 0x0000002500257308 */ /* 0x000e620000000800 */
[----:B------:R-:W-:Y:S02]  /*6ed0*/  F2FP.F16.F32.PACK_AB R33, R49, R48 ;  /* 0x000000303121723e */ /* 0x000fe400000000ff */
[----:B--2---:R-:W-:Y:S01]  /*6ee0*/  F2FP.F16.F32.PACK_AB R9, R71, R70 ;  /* 0x000000464709723e */ /* 0x004fe200000000ff */
[----:B-----5:R-:W-:-:S04]  /*6ef0*/  FFMA2 R52, R30.F32x2.HI_LO, UR7.F32, -R6.F32x2.HI_LO ;  /* 0x000000071e347c49 */ /* 0x020fc80009000806 */
[----:B------:R-:W-:Y:S01]  /*6f00*/  MUFU.EX2 R42, R42 ;  /* 0x0000002a002a7308 */ /* 0x000fe20000000800 */
[----:B------:R-:W-:Y:S01]  /*6f10*/  FFMA2 R4, R28.F32x2.HI_LO, UR7.F32, -R4.F32x2.HI_LO ;  /* 0x000000071c047c49 */ /* 0x000fe20009000804 */
[----:B----4-:R-:W-:-:S06]  /*6f20*/  F2FP.F16.F32.PACK_AB R30, R39, R38 ;  /* 0x00000026271e723e */ /* 0x010fcc00000000ff */
[----:B------:R-:W2:Y:S01]  /*6f30*/  MUFU.EX2 R43, R43 ;  /* 0x0000002b002b7308 */ /* 0x000ea20000000800 */
[----:B-1----:R-:W-:-:S07]  /*6f40*/  F2FP.F16.F32.PACK_AB R31, R37, R36 ;  /* 0x00000024251f723e */ /* 0x002fce00000000ff */
[----:B------:R-:W-:Y:S08]  /*6f50*/  MUFU.EX2 R40, R40 ;  /* 0x0000002800287308 */ /* 0x000ff00000000800 */
[----:B------:R-:W1:Y:S01]  /*6f60*/  MUFU.EX2 R41, R41 ;  /* 0x0000002900297308 */ /* 0x000e620000000800 */
[----:B--2---:R-:W-:-:S07]  /*6f70*/  F2FP.F16.F32.PACK_AB R28, R43, R42 ;  /* 0x0000002a2b1c723e */ /* 0x004fce00000000ff */
[----:B------:R-:W-:Y:S08]  /*6f80*/  MUFU.EX2 R46, R46 ;  /* 0x0000002e002e7308 */ /* 0x000ff00000000800 */
        /* <DEDUP_REMOVED lines=12> */
[----:B------:R-:W-:Y:S01]  /*7050*/  MUFU.EX2 R81, R63 ;  /* 0x0000003f00517308 */ /* 0x000fe20000000800 */
[----:B-1----:R-:W-:-:S07]  /*7060*/  F2FP.F16.F32.PACK_AB R7, R75, R74 ;  /* 0x0000004a4b07723e */ /* 0x002fce00000000ff */
[----:B------:R-:W-:Y:S08]  /*7070*/  MUFU.EX2 R78, R56 ;  /* 0x00000038004e7308 */ /* 0x000ff00000000800 */
[----:B------:R-:W-:Y:S08]  /*7080*/  MUFU.EX2 R79, R57 ;  /* 0x00000039004f7308 */ /* 0x000ff00000000800 */
[----:B------:R-:W-:Y:S08]  /*7090*/  MUFU.EX2 R72, R54 ;  /* 0x0000003600487308 */ /* 0x000ff00000000800 */
[----:B------:R-:W1:Y:S08]  /*70a0*/  MUFU.EX2 R73, R55 ;  /* 0x0000003700497308 */ /* 0x000e700000000800 */
[----:B------:R-:W-:Y:S08]  /*70b0*/  MUFU.EX2 R68, R16 ;  /* 0x0000001000447308 */ /* 0x000ff00000000800 */
[----:B------:R-:W-:Y:S01]  /*70c0*/  MUFU.EX2 R69, R17 ;  /* 0x0000001100457308 */ /* 0x000fe20000000800 */
[----:B-1----:R-:W-:-:S07]  /*70d0*/  F2FP.F16.F32.PACK_AB R8, R73, R72 ;  /* 0x000000484908723e */ /* 0x002fce00000000ff */
[----:B------:R-:W-:Y:S08]  /*70e0*/  MUFU.EX2 R66, R18 ;  /* 0x0000001200427308 */ /* 0x000ff00000000800 */
[----:B------:R-:W-:Y:S08]  /*70f0*/  MUFU.EX2 R67, R19 ;  /* 0x0000001300437308 */ /* 0x000ff00000000800 */
[----:B------:R1:W-:Y:S08]  /*7100*/  MUFU.EX2 R64, R22 ;  /* 0x0000001600407308 */ /* 0x0003f00000000800 */
[----:B------:R2:W-:Y:S08]  /*7110*/  MUFU.EX2 R65, R23 ;  /* 0x0000001700417308 */ /* 0x0005f00000000800 */
[----:B------:R3:W-:Y:S01]  /*7120*/  MUFU.EX2 R62, R26 ;  /* 0x0000001a003e7308 */ /* 0x0007e20000000800 */
[----:B-1----:R-:W-:-:S07]  /*7130*/  F2FP.F16.F32.PACK_AB R22, R93, R92 ;  /* 0x0000005c5d16723e */ /* 0x002fce00000000ff */
[----:B------:R1:W-:Y:S01]  /*7140*/  MUFU.EX2 R63, R27 ;  /* 0x0000001b003f7308 */ /* 0x0003e20000000800 */
[----:B--2---:R-:W-:-:S07]  /*7150*/  F2FP.F16.F32.PACK_AB R23, R91, R90 ;  /* 0x0000005a5b17723e */ /* 0x004fce00000000ff */
[----:B------:R-:W-:Y:S01]  /*7160*/  MUFU.EX2 R60, R12 ;  /* 0x0000000c003c7308 */ /* 0x000fe20000000800 */
[----:B---3--:R-:W-:-:S07]  /*7170*/  F2FP.F16.F32.PACK_AB R26, R85, R84 ;  /* 0x00000054551a723e */ /* 0x008fce00000000ff */
[----:B------:R-:W2:Y:S01]  /*7180*/  MUFU.EX2 R61, R13 ;  /* 0x0000000d003d7308 */ /* 0x000ea20000000800 */
[----:B-1----:R-:W-:-:S04]  /*7190*/  F2FP.F16.F32.PACK_AB R27, R83, R82 ;  /* 0x00000052531b723e */ /* 0x002fc800000000ff */
[----:B------:R1:W-:Y:S03]  /*71a0*/  STTM.x16 tmem[UR6], R20 ;  /* 0x00000014000079ed */ /* 0x0003e60008240006 */
[----:B------:R3:W-:Y:S08]  /*71b0*/  MUFU.EX2 R58, R14 ;  /* 0x0000000e003a7308 */ /* 0x0007f00000000800 */
[----:B------:R4:W5:Y:S01]  /*71c0*/  MUFU.EX2 R59, R15 ;  /* 0x0000000f003b7308 */ /* 0x0009620000000800 */
[----:B--2---:R-:W-:-:S07]  /*71d0*/  F2FP.F16.F32.PACK_AB R12, R61, R60 ;  /* 0x0000003c3d0c723e */ /* 0x004fce00000000ff */
[----:B------:R-:W-:Y:S01]  /*71e0*/  MUFU.EX2 R2, R2 ;  /* 0x0000000200027308 */ /* 0x000fe20000000800 */
[----:B---3--:R-:W-:-:S07]  /*71f0*/  F2FP.F16.F32.PACK_AB R14, R65, R64 ;  /* 0x00000040410e723e */ /* 0x008fce00000000ff */
[----:B------:R-:W2:Y:S01]  /*7200*/  MUFU.EX2 R3, R3 ;  /* 0x0000000300037308 */ /* 0x000ea20000000800 */
[----:B----4-:R-:W-:Y:S02]  /*7210*/  F2FP.F16.F32.PACK_AB R15, R63, R62 ;  /* 0x0000003e3f0f723e */ /* 0x010fe400000000ff */
[----:B-----5:R-:W-:-:S05]  /*7220*/  F2FP.F16.F32.PACK_AB R13, R59, R58 ;  /* 0x0000003a3b0d723e */ /* 0x020fca00000000ff */
[----:B------:R3:W-:Y:S08]  /*7230*/  MUFU.EX2 R54, R10 ;  /* 0x0000000a00367308 */ /* 0x0007f00000000800 */
[----:B------:R4:W5:Y:S01]  /*7240*/  MUFU.EX2 R55, R11 ;  /* 0x0000000b00377308 */ /* 0x0009620000000800 */
[----:B--2---:R-:W-:-:S07]  /*7250*/  F2FP.F16.F32.PACK_AB R18, R3, R2 ;  /* 0x000000020312723e */ /* 0x004fce00000000ff */
[----:B------:R2:W-:Y:S01]  /*7260*/  MUFU.EX2 R56, R4 ;  /* 0x0000000400387308 */ /* 0x0005e20000000800 */
[----:B---3--:R-:W-:-:S07]  /*7270*/  F2FP.F16.F32.PACK_AB R10, R69, R68 ;  /* 0x00000044450a723e */ /* 0x008fce00000000ff */
[----:B------:R3:W1:Y:S01]  /*7280*/  MUFU.EX2 R57, R5 ;  /* 0x0000000500397308 */ /* 0x0006620000000800 */
[----:B----4-:R-:W-:Y:S02]  /*7290*/  F2FP.F16.F32.PACK_AB R11, R67, R66 ;  /* 0x00000042430b723e */ /* 0x010fe400000000ff */
[----:B-----5:R-:W-:-:S05]  /*72a0*/  F2FP.F16.F32.PACK_AB R19, R55, R54 ;  /* 0x000000363713723e */ /* 0x020fca00000000ff */
[----:B------:R-:W-:Y:S01]  /*72b0*/  MUFU.EX2 R52, R52 ;  /* 0x0000003400347308 */ /* 0x000fe20000000800 */
[----:B--2---:R-:W-:-:S07]  /*72c0*/  F2FP.F16.F32.PACK_AB R4, R81, R80 ;  /* 0x000000505104723e */ /* 0x004fce00000000ff */
[----:B------:R-:W2:Y:S01]  /*72d0*/  MUFU.EX2 R53, R53 ;  /* 0x0000003500357308 */ /* 0x000ea20000000800 */
[----:B---3--:R-:W-:Y:S02]  /*72e0*/  F2FP.F16.F32.PACK_AB R5, R79, R78 ;  /* 0x0000004e4f05723e */ /* 0x008fe400000000ff */
[----:B-1----:R-:W-:Y:S02]  /*72f0*/  F2FP.F16.F32.PACK_AB R16, R57, R56 ;  /* 0x000000383910723e */ /* 0x002fe400000000ff */
[----:B--2---:R-:W-:-:S04]  /*7300*/  F2FP.F16.F32.PACK_AB R17, R53, R52 ;  /* 0x000000343511723e */ /* 0x004fc800000000ff */
[----:B------:R1:W-:Y:S01]  /*7310*/  STTM.x16 tmem[UR5+0x20], R4 ;  /* 0x00002004000079ed */ /* 0x0003e20008240005 */
[----:B------:R-:W2:Y:S01]  /*7320*/  FENCE.VIEW.ASYNC.T ;  /* 0x00000000000073c6 */ /* 0x000ea20000000200 */
[----:B------:R3:W-:Y:S06]  /*7330*/  MEMBAR.ALL.CTA ;  /* 0x0000000000007992 */ /* 0x0007ec0000008000 */
[----:B---3--:R-:W2:Y:S02]  /*7340*/  FENCE.VIEW.ASYNC.S ;  /* 0x00000000000073c6 */ /* 0x008ea40000000000 */
[----:B--2---:R-:W-:Y:S06]  /*7350*/  BAR.SYNC.DEFER_BLOCKING 0x3, 0x100 ;  /* 0x00c4000000007b1d */ /* 0x004fec0000010000 */
[----:B------:R1:W-:Y:S01]  /*7360*/  @P0 SYNCS.ARRIVE.TRANS64.ART0 RZ, [UR4+0x68], R110 ;  /* 0x0000686effff09a7 */ /* 0x0003e20008500004 */
[----:B------:R-:W-:Y:S01]  /*7370*/  UMOV UR4, UR8 ;  /* 0x0000000800047c82 */ /* 0x000fe20008000000 */
[----:B------:R1:W-:Y:S01]  /*7380*/  @!P1 SYNCS.ARRIVE.TRANS64.ART0 RZ, [R111+URZ+0x40], R108 ;  /* 0x0000406c6fff99a7 */ /* 0x0003e200085000ff */
[----:B------:R-:W2:Y:S02]  /*7390*/  SYNCS.PHASECHK.TRANS64.TRYWAIT P0, [UR4+0x50], R113 ;  /* 0x00005071ff0075a7 */ /* 0x000ea40008001104 */
[----:B-12---:R-:W-:Y:S05]  /*73a0*/  @!P0 BRA `(.L_x_56) ;  /* 0x00000038005c8947 */ /* 0x006fea0003800000 */
.L_x_132:
[----:B------:R-:W2:Y:S01]  /*73b0*/  SYNCS.PHASECHK.TRANS64.TRYWAIT P0, [UR4+0x70], R112 ;  /* 0x00007070ff0075a7 */ /* 0x000ea20008001104 */
[----:B------:R-:W3:Y:S02]  /*73c0*/  S2R R108, SR_TID.X ;  /* 0x00000000006c7919 */ /* 0x000ee40000002100 */
[----:B---3--:R-:W-:-:S05]  /*73d0*/  SHF.R.U32.HI R111, RZ, 0x2, R108 ;  /* 0x00000002ff6f7819 */ /* 0x008fca000001166c */
[----:B------:R-:W-:-:S05]  /*73e0*/  IMAD R113, R108, 0x10000, R111 ;  /* 0x000100006c717824 */ /* 0x000fca00078e026f */
[----:B------:R-:W-:-:S04]  /*73f0*/  LOP3.LUT R113, R113, 0x600020, RZ, 0xc0, !PT ;  /* 0x0060002071717812 */ /* 0x000fc800078ec0ff */
[----:B-1----:R-:W-:-:S04]  /*7400*/  LOP3.LUT R4, R113, 0x100, RZ, 0xfc, !PT ;  /* 0x0000010071047812 */ /* 0x002fc800078efcff */
[----:B------:R-:W-:Y:S01]  /*7410*/  R2UR UR5, R4 ;  /* 0x00000000040572ca */ /* 0x000fe200000e0000 */
[----:B--2---:R-:W-:-:S14]  /*7420*/  @!P0 BRA `(.L_x_57) ;  /* 0x00000038005c8947 */ /* 0x004fdc0003800000 */
.L_x_134:
[----:B-1----:R-:W1:Y:S01]  /*7430*/  LDTM.x32 R4, tmem[UR5] ;  /* 0x00000005000479ee */ /* 0x002e6200082c0000 */
[----:B------:R-:W-:Y:S01]  /*7440*/  NOP ;  /* 0x0000000000007918 */ /* 0x000fe20000000000 */
[----:B-1----:R-:W-:Y:S01]  /*7450*/  BAR.SYNC.DEFER_BLOCKING 0x3, 0x100 ;  /* 0x00c4000000007b1d */ /* 0x002fe20000010000 */
[----:B------:R-:W-:Y:S01]  /*7460*/  IMAD.SHL.U32 R110, R108, 0x40, RZ ;  /* 0x000000406c6e7824 */ /* 0x000fe200078e00ff */
[----:B------:R-:W-:-:S04]  /*7470*/  IADD3 R109, PT, PT, R109, 0x1, RZ ;  /* 0x000000016d6d7810 */ /* 0x000fc80007ffe0ff */
[----:B------:R-:W-:-:S04]  /*7480*/  LOP3.LUT R110, R110, 0x1fc0, RZ, 0xc0, !PT ;  /* 0x00001fc06e6e7812 */ /* 0x000fc800078ec0ff */
[----:B------:R-:W-:Y:S01]  /*7490*/  LOP3.LUT R110, R110, 0x20, R111, 0xf8, !PT ;  /* 0x000000206e6e7812 */ /* 0x000fe200078ef86f */
[----:B------:R-:W-:Y:S01]  /*74a0*/  IMAD.U32 R111, R105, -0x80000000, RZ ;  /* 0x80000000696f7824 */ /* 0x000fe200078e00ff */
[----:B------:R-:W1:Y:S04]  /*74b0*/  LDS.128 R124, [R114+UR4+0x30810] ;  /* 0x03081004727c7984 */ /* 0x000e680008000c00 */
[----:B------:R-:W2:Y:S04]  /*74c0*/  LDS.128 R120, [R114+UR4+0x30800] ;  /* 0x0308000472787984 */ /* 0x000ea80008000c00 */
[----:B------:R-:W3:Y:S04]  /*74d0*/  LDS.128 R116, [R114+UR4+0x30830] ;  /* 0x0308300472747984 */ /* 0x000ee80008000c00 */
[----:B------:R-:W4:Y:S04]  /*74e0*/  LDS.128 R132, [R114+UR4+0x30820] ;  /* 0x0308200472847984 */ /* 0x000f280008000c00 */
[----:B------:R-:W5:Y:S01]  /*74f0*/  LDS.128 R128, [R114+UR4+0x30850] ;  /* 0x0308500472807984 */ /* 0x000f620008000c00 */
[----:B-1----:R-:W-:-:S02]  /*7500*/  FADD2 R8, R8.F32x2.HI_LO, -R124.F32x2.HI_LO ;  /* 0x8000007c0808724b */ /* 0x002fc40000000000 */
[----:B------:R-:W-:Y:S02]  /*7510*/  FADD2 R10, R10.F32x2.HI_LO, -R126.F32x2.HI_LO ;  /* 0x8000007e0a0a724b */ /* 0x000fe40000000000 */
[----:B------:R-:W-:Y:S01]  /*7520*/  FMUL2 R8, R92.F32x2.HI_LO, R8.F32x2.HI_LO ;  /* 0x000000085c08724a */ /* 0x000fe20000000000 */
[----:B------:R-:W1:Y:S01]  /*7530*/  LDS.128 R124, [R114+UR4+0x30840] ;  /* 0x03084004727c7984 */ /* 0x000e620008000c00 */
[----:B------:R-:W-:Y:S02]  /*7540*/  FMUL2 R10, R90.F32x2.HI_LO, R10.F32x2.HI_LO ;  /* 0x0000000a5a0a724a */ /* 0x000fe40000000000 */
[----:B--2---:R-:W-:Y:S02]  /*7550*/  FADD2 R90, R4.F32x2.HI_LO, -R120.F32x2.HI_LO ;  /* 0x80000078045a724b */ /* 0x004fe40000000000 */
[----:B------:R-:W-:Y:S02]  /*7560*/  FADD2 R92, R6.F32x2.HI_LO, -R122.F32x2.HI_LO ;  /* 0x8000007a065c724b */ /* 0x000fe40000000000 */
[----:B------:R-:W2:Y:S01]  /*7570*/  LDS.128 R120, [R114+UR4+0x30870] ;  /* 0x0308700472787984 */ /* 0x000ea20008000c00 */
[----:B------:R-:W-:Y:S01]  /*7580*/  FMUL2 R90, R96.F32x2.HI_LO, R90.F32x2.HI_LO ;  /* 0x0000005a605a724a */ /* 0x000fe20000000000 */
[----:B------:R-:W-:Y:S01]  /*7590*/  IADD3 R97, PT, PT, R110, UR4, R110 ;  /* 0x000000046e617c10 */ /* 0x000fe2000fffe06e */
[----:B------:R-:W-:Y:S01]  /*75a0*/  FMUL2 R92, R94.F32x2.HI_LO, R92.F32x2.HI_LO ;  /* 0x0000005c5e5c724a */ /* 0x000fe20000000000 */
[----:B------:R1:W2:Y:S01]  /*75b0*/  LDS.128 R4, [R114+UR4+0x30860] ;  /* 0x0308600472047984 */ /* 0x0002a20008000c00 */
[----:B------:R-:W2:Y:S01]  /*75c0*/  SYNCS.PHASECHK.TRANS64.TRYWAIT P0, [UR4+0x88], R111 ;  /* 0x0000886fff0075a7 */ /* 0x000ea20008001104 */
[C---:B------:R-:W-:Y:S01]  /*75d0*/  IADD3 R112, PT, PT, R97.reuse, 0x2c400, RZ ;  /* 0x0002c40061707810 */ /* 0x040fe20007ffe0ff */
[C---:B------:R-:W-:Y:S01]  /*75e0*/  VIADD R94, R97.reuse, 0x2c420 ;  /* 0x0002c420615e7836 */ /* 0x040fe20000000000 */
[----:B------:R-:W-:Y:S01]  /*75f0*/  IADD3 R95, PT, PT, R97, 0x2c430, RZ ;  /* 0x0002c430615f7810 */ /* 0x000fe20007ffe0ff */
[----:B---3--:R-:W-:-:S02]  /*7600*/  FADD2 R16, R16.F32x2.HI_LO, -R116.F32x2.HI_LO ;  /* 0x800000741010724b */ /* 0x008fc40000000000 */
[----:B------:R-:W-:Y:S02]  /*7610*/  VIADD R110, R97, 0x28420 ;  /* 0x00028420616e7836 */ /* 0x000fe40000000000 */
[----:B----4-:R-:W-:Y:S01]  /*7620*/  FADD2 R12, R12.F32x2.HI_LO, -R132.F32x2.HI_LO ;  /* 0x800000840c0c724b */ /* 0x010fe20000000000 */
[----:B------:R-:W-:Y:S01]  /*7630*/  SHF.R.U32.HI R115, RZ, 0x3, R94 ;  /* 0x00000003ff737819 */ /* 0x000fe2000001165e */
[----:B------:R-:W-:Y:S01]  /*7640*/  FADD2 R18, R18.F32x2.HI_LO, -R118.F32x2.HI_LO ;  /* 0x800000761212724b */ /* 0x000fe20000000000 */
[----:B------:R-:W-:Y:S01]  /*7650*/  SHF.R.U32.HI R96, RZ, 0x3, R95 ;  /* 0x00000003ff607819 */ /* 0x000fe2000001165f */
[----:B------:R-:W-:Y:S01]  /*7660*/  FMUL2 R16, R84.F32x2.HI_LO, R16.F32x2.HI_LO ;  /* 0x000000105410724a */ /* 0x000fe20000000000 */
[----:B------:R-:W-:Y:S01]  /*7670*/  LOP3.LUT R94, R94, 0x70, R115, 0x78, !PT ;  /* 0x000000705e5e7812 */ /* 0x000fe200078e7873 */
[----:B------:R-:W-:Y:S01]  /*7680*/  FMUL2 R88, R88.F32x2.HI_LO, R12.F32x2.HI_LO ;  /* 0x0000000c5858724a */ /* 0x000fe20000000000 */
[----:B------:R-:W-:Y:S01]  /*7690*/  SHF.R.U32.HI R115, RZ, 0x3, R112 ;  /* 0x00000003ff737819 */ /* 0x000fe20000011670 */
[----:B------:R-:W-:Y:S01]  /*76a0*/  FMUL2 R18, R82.F32x2.HI_LO, R18.F32x2.HI_LO ;  /* 0x000000125212724a */ /* 0x000fe20000000000 */
[----:B------:R-:W-:Y:S01]  /*76b0*/  LOP3.LUT R95, R95, 0x70, R96, 0x78, !PT ;  /* 0x000000705f5f7812 */ /* 0x000fe200078e7860 */
[----:B-----5:R-:W-:Y:S01]  /*76c0*/  FADD2 R12, R24.F32x2.HI_LO, -R128.F32x2.HI_LO ;  /* 0x80000080180c724b */ /* 0x020fe20000000000 */
[----:B------:R-:W-:Y:S01]  /*76d0*/  LOP3.LUT R84, R112, 0x70, R115, 0x78, !PT ;  /* 0x0000007070547812 */ /* 0x000fe200078e7873 */
[C---:B------:R-:W-:Y:S01]  /*76e0*/  VIADD R96, R97.reuse, 0x2c410 ;  /* 0x0002c41061607836 */ /* 0x040fe20000000000 */
[----:B------:R-:W-:Y:S01]  /*76f0*/  SHF.R.U32.HI R115, RZ, 0x3, R110 ;  /* 0x00000003ff737819 */ /* 0x000fe2000001166e */
[C---:B------:R-:W-:Y:S01]  /*7700*/  VIADD R116, R97.reuse, 0x28430 ;  /* 0x0002843061747836 */ /* 0x040fe20000000000 */
[----:B------:R-:W-:Y:S01]  /*7710*/  IADD3 R83, PT, PT, R97, 0x28410, RZ ;  /* 0x0002841061537810 */ /* 0x000fe20007ffe0ff */
[----:B------:R-:W-:-:S02]  /*7720*/  FADD2 R14, R14.F32x2.HI_LO, -R134.F32x2.HI_LO ;  /* 0x800000860e0e724b */ /* 0x000fc40000000000 */
[----:B------:R-:W-:Y:S02]  /*7730*/  VIADD R97, R97, 0x28400 ;  /* 0x0002840061617836 */ /* 0x000fe40000000000 */
[----:B------:R-:W-:Y:S01]  /*7740*/  FADD2 R26, R26.F32x2.HI_LO, -R130.F32x2.HI_LO ;  /* 0x800000821a1a724b */ /* 0x000fe20000000000 */
[----:B------:R-:W-:Y:S01]  /*7750*/  LOP3.LUT R82, R110, 0x70, R115, 0x78, !PT ;  /* 0x000000706e527812 */ /* 0x000fe200078e7873 */
[----:B------:R-:W-:Y:S01]  /*7760*/  FMUL2 R12, R38.F32x2.HI_LO, R12.F32x2.HI_LO ;  /* 0x0000000c260c724a */ /* 0x000fe20000000000 */
[----:B------:R-:W-:Y:S01]  /*7770*/  SHF.R.U32.HI R110, RZ, 0x3, R83 ;  /* 0x00000003ff6e7819 */ /* 0x000fe20000011653 */
[----:B-1----:R-:W-:Y:S01]  /*7780*/  FADD2 R20, R20.F32x2.HI_LO, -R124.F32x2.HI_LO ;  /* 0x8000007c1414724b */ /* 0x002fe20000000000 */
[----:B------:R-:W-:Y:S01]  /*7790*/  F2FP.F16.F32.PACK_AB R38, R9, R8 ;  /* 0x000000080926723e */ /* 0x000fe200000000ff */
[----:B------:R-:W-:Y:S01]  /*77a0*/  FADD2 R22, R22.F32x2.HI_LO, -R126.F32x2.HI_LO ;  /* 0x8000007e1616724b */ /* 0x000fe20000000000 */
[----:B------:R-:W-:Y:S01]  /*77b0*/  SHF.R.U32.HI R85, RZ, 0x3, R96 ;  /* 0x00000003ff557819 */ /* 0x000fe20000011660 */
[----:B------:R-:W-:Y:S01]  /*77c0*/  FMUL2 R86, R86.F32x2.HI_LO, R14.F32x2.HI_LO ;  /* 0x0000000e5656724a */ /* 0x000fe20000000000 */
[----:B------:R-:W-:Y:S01]  /*77d0*/  SHF.R.U32.HI R117, RZ, 0x3, R116 ;  /* 0x00000003ff757819 */ /* 0x000fe20000011674 */
[----:B------:R-:W-:Y:S01]  /*77e0*/  FMUL2 R8, R36.F32x2.HI_LO, R26.F32x2.HI_LO ;  /* 0x0000001a2408724a */ /* 0x000fe20000000000 */
[----:B------:R-:W-:Y:S01]  /*77f0*/  SHF.R.U32.HI R14, RZ, 0x3, R97 ;  /* 0x00000003ff0e7819 */ /* 0x000fe20000011661 */
[----:B--2---:R-:W-:Y:S01]  /*7800*/  FADD2 R32, R32.F32x2.HI_LO, -R120.F32x2.HI_LO ;  /* 0x800000782020724b */ /* 0x004fe20000000000 */
[----:B------:R-:W-:Y:S01]  /*7810*/  IADD3 R114, PT, PT, R114, UR4, RZ ;  /* 0x0000000472727c10 */ /* 0x000fe2000fffe0ff */
[----:B------:R-:W-:Y:S01]  /*7820*/  FADD2 R34, R34.F32x2.HI_LO, -R122.F32x2.HI_LO ;  /* 0x8000007a2222724b */ /* 0x000fe20000000000 */
[----:B------:R-:W-:Y:S01]  /*7830*/  LOP3.LUT R83, R83, 0x70, R110, 0x78, !PT ;  /* 0x0000007053537812 */ /* 0x000fe200078e786e */
[----:B------:R-:W-:Y:S01]  /*7840*/  FADD2 R28, R28.F32x2.HI_LO, -R4.F32x2.HI_LO ;  /* 0x800000041c1c724b */ /* 0x000fe20000000000 */
[----:B------:R-:W-:Y:S01]  /*7850*/  SHF.R.U32.HI R4, RZ, 0x3, R108 ;  /* 0x00000003ff047819 */ /* 0x000fe2000001166c */
[----:B------:R-:W-:Y:S01]  /*7860*/  FADD2 R30, R30.F32x2.HI_LO, -R6.F32x2.HI_LO ;  /* 0x800000061e1e724b */ /* 0x000fe20000000000 */
[----:B------:R-:W-:Y:S01]  /*7870*/  LOP3.LUT R85, R96, 0x70, R85, 0x78, !PT ;  /* 0x0000007060557812 */ /* 0x000fe200078e7855 */
[----:B------:R-:W-:Y:S01]  /*7880*/  FMUL2 R20, R42.F32x2.HI_LO, R20.F32x2.HI_LO ;  /* 0x000000142a14724a */ /* 0x000fe20000000000 */
[----:B------:R-:W-:Y:S01]  /*7890*/  LOP3.LUT R4, R4, 0x10, RZ, 0xc0, !PT ;  /* 0x0000001004047812 */ /* 0x000fe200078ec0ff */
[----:B------:R-:W-:Y:S01]  /*78a0*/  FMUL2 R22, R40.F32x2.HI_LO, R22.F32x2.HI_LO ;  /* 0x000000162816724a */ /* 0x000fe20000000000 */
[----:B------:R-:W-:Y:S01]  /*78b0*/  LOP3.LUT R96, R116, 0x70, R117, 0x78, !PT ;  /* 0x0000007074607812 */ /* 0x000fe200078e7875 */
[----:B------:R-:W-:Y:S01]  /*78c0*/  FMUL2 R32, R46.F32x2.HI_LO, R32.F32x2.HI_LO ;  /* 0x000000202e20724a */ /* 0x000fe20000000000 */
[----:B------:R-:W-:Y:S01]  /*78d0*/  LOP3.LUT R97, R97, 0x70, R14, 0x78, !PT ;  /* 0x0000007061617812 */ /* 0x000fe200078e780e */
[----:B------:R-:W-:-:S02]  /*78e0*/  FMUL2 R34, R44.F32x2.HI_LO, R34.F32x2.HI_LO ;  /* 0x000000222c22724a */ /* 0x000fc40000000000 */
[----:B------:R-:W-:Y:S02]  /*78f0*/  IMAD.IADD R110, R113, 0x1, -R4 ;  /* 0x00000001716e7824 */ /* 0x000fe400078e0a04 */
[----:B------:R-:W-:Y:S01]  /*7900*/  FMUL2 R28, R50.F32x2.HI_LO, R28.F32x2.HI_LO ;  /* 0x0000001c321c724a */ /* 0x000fe20000000000 */
[----:B------:R-:W-:Y:S01]  /*7910*/  F2FP.F16.F32.PACK_AB R39, R11, R10 ;  /* 0x0000000a0b27723e */ /* 0x000fe200000000ff */
[----:B------:R-:W-:Y:S01]  /*7920*/  FMUL2 R30, R48.F32x2.HI_LO, R30.F32x2.HI_LO ;  /* 0x0000001e301e724a */ /* 0x000fe20000000000 */
[----:B------:R-:W-:Y:S02]  /*7930*/  F2FP.F16.F32.PACK_AB R36, R91, R90 ;  /* 0x0000005a5b24723e */ /* 0x000fe400000000ff */
[----:B------:R-:W-:Y:S02]  /*7940*/  F2FP.F16.F32.PACK_AB R37, R93, R92 ;  /* 0x0000005c5d25723e */ /* 0x000fe400000000ff */
[----:B------:R-:W-:Y:S02]  /*7950*/  F2FP.F16.F32.PACK_AB R42, R17, R16 ;  /* 0x00000010112a723e */ /* 0x000fe400000000ff */
[----:B------:R-:W-:-:S02]  /*7960*/  F2FP.F16.F32.PACK_AB R43, R19, R18 ;  /* 0x00000012132b723e */ /* 0x000fc400000000ff */
[----:B------:R-:W-:Y:S02]  /*7970*/  F2FP.F16.F32.PACK_AB R40, R89, R88 ;  /* 0x000000585928723e */ /* 0x000fe400000000ff */
[----:B------:R-:W-:Y:S02]  /*7980*/  F2FP.F16.F32.PACK_AB R41, R87, R86 ;  /* 0x000000565729723e */ /* 0x000fe400000000ff */
        /* <DEDUP_REMOVED lines=8> */
[----:B------:R-:W-:Y:S01]  /*7a10*/  LOP3.LUT R4, R113, 0x140, RZ, 0xfc, !PT ;  /* 0x0000014071047812 */ /* 0x000fe200078efcff */
[----:B------:R-:W-:Y:S06]  /*7a20*/  @!P0 BRA `(.L_x_58) ;  /* 0x0000003000fc8947 */ /* 0x000fec0003800000 */
.L_x_136:
[----:B------:R-:W-:Y:S01]  /*7a30*/  R2UR UR6, R110 ;  /* 0x000000006e0672ca */ /* 0x000fe200000e0000 */
[----:B------:R-:W-:Y:S01]  /*7a40*/  STS.128 [R97], R36 ;  /* 0x0000002461007388 */ /* 0x000fe20000000c00 */
[----:B------:R-:W-:Y:S02]  /*7a50*/  R2UR UR5, R4 ;  /* 0x00000000040572ca */ /* 0x000fe400000e0000 */
[----:B------:R-:W-:Y:S02]  /*7a60*/  ELECT P0, URZ, PT ;  /* 0x0000000000ff782f */ /* 0x000fe40003800000 */
[----:B------:R-:W-:Y:S01]  /*7a70*/  IADD3 R107, PT, PT, R107, 0x1, RZ ;  /* 0x000000016b6b7810 */ /* 0x000fe20007ffe0ff */
[----:B------:R-:W-:Y:S01]  /*7a80*/  STS.128 [R83], R40 ;  /* 0x0000002853007388 */ /* 0x000fe20000000c00 */
[----:B------:R-:W-:Y:S02]  /*7a90*/  LOP3.LUT R105, R105, 0x1, RZ, 0x3c, !PT ;  /* 0x0000000169697812 */ /* 0x000fe400078e3cff */
[----:B------:R-:W-:Y:S01]  /*7aa0*/  IADD3 R106, PT, PT, R106, -0x80, RZ ;  /* 0xffffff806a6a7810 */ /* 0x000fe20007ffe0ff */
[----:B------:R-:W-:Y:S01]  /*7ab0*/  STS.128 [R82], R44 ;  /* 0x0000002c52007388 */ /* 0x000fe20000000c00 */
[----:B------:R-:W-:-:S02]  /*7ac0*/  LOP3.LUT R103, R103, 0x1, RZ, 0x3c, !PT ;  /* 0x0000000167677812 */ /* 0x000fc400078e3cff */
[----:B------:R-:W-:Y:S01]  /*7ad0*/  LOP3.LUT R104, R104, 0x1, RZ, 0x3c, !PT ;  /* 0x0000000168687812 */ /* 0x000fe200078e3cff */
[----:B------:R-:W-:Y:S01]  /*7ae0*/  STTM.x16 tmem[UR6+0x100], R36 ;  /* 0x00010024000079ed */ /* 0x000fe20008240006 */
[----:B------:R-:W-:Y:S01]  /*7af0*/  STS.128 [R96], R48 ;  /* 0x0000003060007388 */ /* 0x000fe20000000c00 */
[----:B-1----:R-:W1:Y:S01]  /*7b00*/  LDTM.x32 R4, tmem[UR5] ;  /* 0x00000005000479ee */ /* 0x002e6200082c0000 */
[----:B------:R-:W-:Y:S01]  /*7b10*/  NOP ;  /* 0x0000000000007918 */ /* 0x000fe20000000000 */
[----:B-1----:R-:W-:Y:S01]  /*7b20*/  BAR.SYNC.DEFER_BLOCKING 0x3, 0x100 ;  /* 0x00c4000000007b1d */ /* 0x002fe20000010000 */
[----:B------:R-:W-:-:S05]  /*7b30*/  R2UR UR5, R110 ;  /* 0x000000006e0572ca */ /* 0x000fca00000e0000 */
[----:B------:R-:W1:Y:S04]  /*7b40*/  LDS.128 R128, [R114+0x30900] ;  /* 0x0309000072807984 */ /* 0x000e680000000c00 */
[----:B------:R-:W2:Y:S04]  /*7b50*/  LDS.128 R132, [R114+0x30910] ;  /* 0x0309100072847984 */ /* 0x000ea80000000c00 */
[----:B------:R-:W3:Y:S04]  /*7b60*/  LDS.128 R124, [R114+0x30930] ;  /* 0x03093000727c7984 */ /* 0x000ee80000000c00 */
[----:B------:R-:W4:Y:S04]  /*7b70*/  LDS.128 R120, [R114+0x30920] ;  /* 0x0309200072787984 */ /* 0x000f280000000c00 */
[----:B------:R-:W5:Y:S04]  /*7b80*/  LDS.128 R116, [R114+0x30950] ;  /* 0x0309500072747984 */ /* 0x000f680000000c00 */
[----:B------:R-:W4:Y:S04]  /*7b90*/  LDS.128 R88, [R114+0x30940] ;  /* 0x0309400072587984 */ /* 0x000f280000000c00 */
[----:B------:R-:W5:Y:S04]  /*7ba0*/  LDS.128 R36, [R114+0x30970] ;  /* 0x0309700072247984 */ /* 0x000f680000000c00 */
[----:B------:R-:W5:Y:S01]  /*7bb0*/  LDS.128 R40, [R114+0x30960] ;  /* 0x0309600072287984 */ /* 0x000f620000000c00 */
[----:B-1----:R-:W-:-:S02]  /*7bc0*/  FADD2 R4, R4.F32x2.HI_LO, -R128.F32x2.HI_LO ;  /* 0x800000800404724b */ /* 0x002fc40000000000 */
[----:B------:R-:W-:Y:S02]  /*7bd0*/  FADD2 R6, R6.F32x2.HI_LO, -R130.F32x2.HI_LO ;  /* 0x800000820606724b */ /* 0x000fe40000000000 */
[----:B--2---:R-:W-:Y:S02]  /*7be0*/  FADD2 R8, R8.F32x2.HI_LO, -R132.F32x2.HI_LO ;  /* 0x800000840808724b */ /* 0x004fe40000000000 */
[----:B------:R-:W-:Y:S02]  /*7bf0*/  FADD2 R10, R10.F32x2.HI_LO, -R134.F32x2.HI_LO ;  /* 0x800000860a0a724b */ /* 0x000fe40000000000 */
[----:B---3--:R-:W-:Y:S02]  /*7c00*/  FADD2 R16, R16.F32x2.HI_LO, -R124.F32x2.HI_LO ;  /* 0x8000007c1010724b */ /* 0x008fe40000000000 */
[----:B------:R-:W-:Y:S02]  /*7c10*/  FADD2 R18, R18.F32x2.HI_LO, -R126.F32x2.HI_LO ;  /* 0x8000007e1212724b */ /* 0x000fe40000000000 */
[----:B----4-:R-:W-:-:S02]  /*7c20*/  FADD2 R12, R12.F32x2.HI_LO, -R120.F32x2.HI_LO ;  /* 0x800000780c0c724b */ /* 0x010fc40000000000 */
[----:B------:R-:W-:Y:S02]  /*7c30*/  FADD2 R14, R14.F32x2.HI_LO, -R122.F32x2.HI_LO ;  /* 0x8000007a0e0e724b */ /* 0x000fe40000000000 */
[----:B-----5:R-:W-:Y:S02]  /*7c40*/  FADD2 R24, R24.F32x2.HI_LO, -R116.F32x2.HI_LO ;  /* 0x800000741818724b */ /* 0x020fe40000000000 */
[----:B------:R-:W-:Y:S02]  /*7c50*/  FADD2 R26, R26.F32x2.HI_LO, -R118.F32x2.HI_LO ;  /* 0x800000761a1a724b */ /* 0x000fe40000000000 */
[----:B------:R-:W-:Y:S02]  /*7c60*/  FADD2 R20, R20.F32x2.HI_LO, -R88.F32x2.HI_LO ;  /* 0x800000581414724b */ /* 0x000fe40000000000 */
[----:B------:R-:W-:Y:S02]  /*7c70*/  FADD2 R22, R22.F32x2.HI_LO, -R90.F32x2.HI_LO ;  /* 0x8000005a1616724b */ /* 0x000fe40000000000 */
[----:B------:R-:W-:-:S02]  /*7c80*/  FMUL2 R4, R80.F32x2.HI_LO, R4.F32x2.HI_LO ;  /* 0x000000045004724a */ /* 0x000fc40000000000 */
[----:B------:R-:W-:Y:S02]  /*7c90*/  FADD2 R32, R32.F32x2.HI_LO, -R36.F32x2.HI_LO ;  /* 0x800000242020724b */ /* 0x000fe40000000000 */
[----:B------:R-:W-:Y:S01]  /*7ca0*/  FADD2 R34, R34.F32x2.HI_LO, -R38.F32x2.HI_LO ;  /* 0x800000262222724b */ /* 0x000fe20000000000 */
[----:B------:R-:W-:Y:S01]  /*7cb0*/  F2FP.F16.F32.PACK_AB R4, R5, R4 ;  /* 0x000000040504723e */ /* 0x000fe200000000ff */
[----:B------:R-:W-:Y:S02]  /*7cc0*/  FADD2 R28, R28.F32x2.HI_LO, -R40.F32x2.HI_LO ;  /* 0x800000281c1c724b */ /* 0x000fe40000000000 */
[----:B------:R-:W-:Y:S02]  /*7cd0*/  FADD2 R30, R30.F32x2.HI_LO, -R42.F32x2.HI_LO ;  /* 0x8000002a1e1e724b */ /* 0x000fe40000000000 */
[----:B------:R-:W-:Y:S02]  /*7ce0*/  FMUL2 R8, R76.F32x2.HI_LO, R8.F32x2.HI_LO ;  /* 0x000000084c08724a */ /* 0x000fe40000000000 */
[----:B------:R-:W-:-:S02]  /*7cf0*/  FMUL2 R10, R74.F32x2.HI_LO, R10.F32x2.HI_LO ;  /* 0x0000000a4a0a724a */ /* 0x000fc40000000000 */
[----:B------:R-:W-:Y:S01]  /*7d00*/  FMUL2 R78, R78.F32x2.HI_LO, R6.F32x2.HI_LO ;  /* 0x000000064e4e724a */ /* 0x000fe20000000000 */
[----:B------:R-:W-:Y:S01]  /*7d10*/  F2FP.F16.F32.PACK_AB R6, R9, R8 ;  /* 0x000000080906723e */ /* 0x000fe200000000ff */
        /* <DEDUP_REMOVED lines=24> */
[----:B------:R1:W-:Y:S01]  /*7ea0*/  STS.128 [R84], R4 ;  /* 0x0000000454007388 */ /* 0x0003e20000000c00 */
[----:B------:R-:W-:-:S02]  /*7eb0*/  F2FP.F16.F32.PACK_AB R16, R29, R28 ;  /* 0x0000001c1d10723e */ /* 0x000fc400000000ff */
[----:B------:R-:W-:Y:S01]  /*7ec0*/  F2FP.F16.F32.PACK_AB R17, R31, R30 ;  /* 0x0000001e1f11723e */ /* 0x000fe200000000ff */
[----:B------:R1:W-:Y:S04]  /*7ed0*/  STS.128 [R85], R8 ;  /* 0x0000000855007388 */ /* 0x0003e80000000c00 */
[----:B------:R1:W-:Y:S01]  /*7ee0*/  STS.128 [R94], R12 ;  /* 0x0000000c5e007388 */ /* 0x0003e20000000c00 */
[----:B------:R1:W-:Y:S03]  /*7ef0*/  STTM.x16 tmem[UR5+0x120], R4 ;  /* 0x00012004000079ed */ /* 0x0003e60008240005 */
[----:B------:R1:W-:Y:S01]  /*7f00*/  STS.128 [R95], R16 ;  /* 0x000000105f007388 */ /* 0x0003e20000000c00 */
[----:B------:R-:W2:Y:S01]  /*7f10*/  FENCE.VIEW.ASYNC.T ;  /* 0x00000000000073c6 */ /* 0x000ea20000000200 */
[----:B------:R3:W-:Y:S06]  /*7f20*/  MEMBAR.ALL.CTA ;  /* 0x0000000000007992 */ /* 0x0007ec0000008000 */
[----:B---3--:R-:W2:Y:S02]  /*7f30*/  FENCE.VIEW.ASYNC.S ;  /* 0x00000000000073c6 */ /* 0x008ea40000000000 */
[----:B--2---:R-:W-:Y:S06]  /*7f40*/  BAR.SYNC.DEFER_BLOCKING 0x3, 0x100 ;  /* 0x00c4000000007b1d */ /* 0x004fec0000010000 */
[----:B------:R1:W-:Y:S01]  /*7f50*/  @!P1 SYNCS.ARRIVE.TRANS64.ART0 RZ, [UR4+0x58], R99 ;  /* 0x00005863ffff99a7 */ /* 0x0003e20008500004 */
[----:B------:R-:W-:-:S04]  /*7f60*/  ISETP.NE.AND P1, PT, R109, 0x2, PT ;  /* 0x000000026d00780c */ /* 0x000fc80003f25270 */
[----:B------:R-:W-:Y:S02]  /*7f70*/  SEL R3, RZ, 0x1, P1 ;  /* 0x00000001ff037807 */ /* 0x000fe40000800000 */
[----:B------:R-:W-:Y:S01]  /*7f80*/  SEL R109, R109, RZ, P1 ;  /* 0x000000ff6d6d7207 */ /* 0x000fe20000800000 */
[----:B------:R1:W-:Y:S01]  /*7f90*/  @P0 SYNCS.ARRIVE.TRANS64.ART0 RZ, [UR4+0x80], R98 ;  /* 0x00008062ffff09a7 */ /* 0x0003e20008500004 */
[----:B------:R-:W-:Y:S02]  /*7fa0*/  ISETP.NE.AND P0, PT, R107, RZ, PT ;  /* 0x000000ff6b00720c */ /* 0x000fe40003f05270 */
[----:B------:R-:W-:-:S11]  /*7fb0*/  LOP3.LUT R102, R102, R3, RZ, 0x3c, !PT ;  /* 0x0000000366667212 */ /* 0x000fd600078e3cff */
[----:B------:R-:W-:Y:S05]  /*7fc0*/  @P0 BRA `(.L_x_59) ;  /* 0xffffffe0009c0947 */ /* 0x000fea000383ffff */
.L_x_53:
[----:B------:R-:W2:Y:S01]  /*7fd0*/  S2R R2, SR_CgaCtaId ;  /* 0x0000000000027919 */ /* 0x000ea20000008800 */
[----:B------:R-:W-:Y:S01]  /*7fe0*/  MOV R3, 0x400 ;  /* 0x0000040000037802 */ /* 0x000fe20000000f00 */
[----:B------:R-:W3:Y:S03]  /*7ff0*/  S2R R70, SR_TID.X ;  /* 0x0000000000467919 */ /* 0x000ee60000002100 */
[----:B--2---:R-:W-:-:S04]  /*8000*/  LEA R2, R2, R3, 0x18 ;  /* 0x0000000302027211 */ /* 0x004fc800078ec0ff */
[----:B------:R-:W2:Y:S01]  /*8010*/  SYNCS.PHASECHK.TRANS64.TRYWAIT P0, [R2+URZ+0x90], RZ ;  /* 0x000090ff020075a7 */ /* 0x000ea200080011ff */
[----:B---3--:R-:W-:Y:S01]  /*8020*/  SHF.R.U32.HI R73, RZ, 0x1, R70 ;  /* 0x00000001ff497819 */ /* 0x008fe20000011646 */
[----:B------:R-:W-:-:S04]  /*8030*/  IMAD.SHL.U32 R3, R70, 0x80, RZ ;  /* 0x0000008046037824 */ /* 0x000fc800078e00ff */
[----:B------:R-:W-:Y:S01]  /*8040*/  IMAD R69, R70, 0x10000, R73 ;  /* 0x0001000046457824 */ /* 0x000fe200078e0249 */
[----:B-1----:R-:W-:-:S04]  /*8050*/  LOP3.LUT R5, R3, 0x3f80, RZ, 0xc0, !PT ;  /* 0x00003f8003057812 */ /* 0x002fc800078ec0ff */
[----:B------:R-:W-:Y:S01]  /*8060*/  LOP3.LUT R69, R69, 0x600040, RZ, 0xc0, !PT ;  /* 0x0060004045457812 */ /* 0x000fe200078ec0ff */
[----:B------:R-:W-:-:S03]  /*8070*/  IMAD.IADD R68, R2, 0x1, R5 ;  /* 0x0000000102447824 */ /* 0x000fc600078e0205 */
[C---:B------:R-:W-:Y:S01]  /*8080*/  LOP3.LUT R4, R69.reuse, 0xa0, RZ, 0xfc, !PT ;  /* 0x000000a045047812 */ /* 0x040fe200078efcff */
[C---:B------:R-:W-:Y:S01]  /*8090*/  VIADD R11, R68.reuse, 0x20400 ;  /* 0x00020400440b7836 */ /* 0x040fe20000000000 */
[----:B------:R-:W-:Y:S01]  /*80a0*/  LOP3.LUT R69, R69, 0x80, RZ, 0xfc, !PT ;  /* 0x0000008045457812 */ /* 0x000fe200078efcff */
[----:B------:R-:W-:Y:S01]  /*80b0*/  VIADD R9, R68, 0x20410 ;  /* 0x0002041044097836 */ /* 0x000fe20000000000 */
[----:B------:R-:W-:Y:S02]  /*80c0*/  R2UR UR4, R4 ;  /* 0x00000000040472ca */ /* 0x000fe400000e0000 */
[----:B------:R-:W-:Y:S01]  /*80d0*/  R2UR UR5, R69 ;  /* 0x00000000450572ca */ /* 0x000fe200000e0000 */
[----:B--2---:R-:W-:-:S14]  /*80e0*/  @!P0 BRA `(.L_x_60) ;  /* 0x0000002c006c8947 */ /* 0x004fdc0003800000 */
.L_x_137:
[C---:B------:R-:W-:Y:S01]  /*80f0*/  VIADD R7, R68.reuse, 0x20420 ;  /* 0x0002042044077836 */ /* 0x040fe20000000000 */
[----:B------:R-:W-:Y:S01]  /*8100*/  SHF.R.U32.HI R86, RZ, 0x3, R11 ;  /* 0x00000003ff567819 */ /* 0x000fe2000001160b */
[C---:B------:R-:W-:Y:S01]  /*8110*/  VIADD R5, R68.reuse, 0x20430 ;  /* 0x0002043044057836 */ /* 0x040fe20000000000 */
[----:B------:R-:W-:Y:S01]  /*8120*/  SHF.R.U32.HI R84, RZ, 0x3, R9 ;  /* 0x00000003ff547819 */ /* 0x000fe20000011609 */
[----:B------:R-:W2:Y:S01]  /*8130*/  LDTM.x32 R36, tmem[UR5] ;  /* 0x00000005002479ee */ /* 0x000ea200082c0000 */
[----:B------:R-:W-:Y:S01]  /*8140*/  SHF.R.U32.HI R82, RZ, 0x3, R7 ;  /* 0x00000003ff527819 */ /* 0x000fe20000011607 */
[C---:B------:R-:W-:Y:S01]  /*8150*/  VIADD R79, R68.reuse, 0x20440 ;  /* 0x00020440444f7836 */ /* 0x040fe20000000000 */
[----:B------:R-:W-:Y:S01]  /*8160*/  SHF.R.U32.HI R80, RZ, 0x3, R5 ;  /* 0x00000003ff507819 */ /* 0x000fe20000011605 */
[C---:B------:R-:W-:Y:S01]  /*8170*/  VIADD R77, R68.reuse, 0x20450 ;  /* 0x00020450444d7836 */ /* 0x040fe20000000000 */
[----:B------:R-:W-:Y:S01]  /*8180*/  LOP3.LUT R86, R11, 0x70, R86, 0x78, !PT ;  /* 0x000000700b567812 */ /* 0x000fe200078e7856 */
[C---:B------:R-:W-:Y:S01]  /*8190*/  VIADD R75, R68.reuse, 0x20460 ;  /* 0x00020460444b7836 */ /* 0x040fe20000000000 */
[----:B------:R-:W-:Y:S01]  /*81a0*/  LOP3.LUT R84, R9, 0x70, R84, 0x78, !PT ;  /* 0x0000007009547812 */ /* 0x000fe200078e7854 */
[----:B------:R-:W-:Y:S01]  /*81b0*/  VIADD R71, R68, 0x20470 ;  /* 0x0002047044477836 */ /* 0x000fe20000000000 */
[----:B------:R-:W-:Y:S01]  /*81c0*/  LOP3.LUT R82, R7, 0x70, R82, 0x78, !PT ;  /* 0x0000007007527812 */ /* 0x000fe200078e7852 */
[----:B------:R-:W3:Y:S01]  /*81d0*/  S2UR UR10, SR_CTAID.X ;  /* 0x00000000000a79c3 */ /* 0x000ee20000002500 */
[----:B------:R-:W-:Y:S01]  /*81e0*/  LOP3.LUT R80, R5, 0x70, R80, 0x78, !PT ;  /* 0x0000007005507812 */ /* 0x000fe200078e7850 */
[----:B------:R-:W-:Y:S01]  /*81f0*/  IMAD.SHL.U32 R81, R70, 0x40, RZ ;  /* 0x0000004046517824 */ /* 0x000fe200078e00ff */
[----:B------:R-:W4:Y:S01]  /*8200*/  LDTM.x32 R4, tmem[UR4] ;  /* 0x00000004000479ee */ /* 0x000f2200082c0000 */
[----:B------:R-:W-:Y:S01]  /*8210*/  SHF.R.U32.HI R78, RZ, 0x3, R79 ;  /* 0x00000003ff4e7819 */ /* 0x000fe2000001164f */
[----:B------:R-:W-:Y:S01]  /*8220*/  NOP ;  /* 0x0000000000007918 */ /* 0x000fe20000000000 */
[----:B------:R-:W-:-:S02]  /*8230*/  LOP3.LUT R3, R3, 0x4000, RZ, 0xc0, !PT ;  /* 0x0000400003037812 */ /* 0x000fc400078ec0ff */
[----:B------:R-:W-:Y:S01]  /*8240*/  SHF.R.U32.HI R76, RZ, 0x3, R77 ;  /* 0x00000003ff4c7819 */ /* 0x000fe2000001164d */
[----:B------:R-:W1:Y:S01]  /*8250*/  S2UR UR11, SR_CTAID.Y ;  /* 0x00000000000b79c3 */ /* 0x000e620000002600 */
[----:B------:R-:W-:Y:S01]  /*8260*/  SHF.R.U32.HI R74, RZ, 0x3, R75 ;  /* 0x00000003ff4a7819 */ /* 0x000fe2000001164b */
[----:B------:R-:W-:Y:S01]  /*8270*/  IMAD.IADD R86, R86, 0x1, R3 ;  /* 0x0000000156567824 */ /* 0x000fe200078e0203 */
[----:B------:R-:W-:Y:S01]  /*8280*/  SHF.R.U32.HI R72, RZ, 0x3, R71 ;  /* 0x00000003ff487819 */ /* 0x000fe20000011647 */
[----:B------:R-:W-:Y:S01]  /*8290*/  IMAD.IADD R84, R3, 0x1, R84 ;  /* 0x0000000103547824 */ /* 0x000fe200078e0254 */
[----:B--2---:R-:W-:Y:S01]  /*82a0*/  F2FP.F16.F32.PACK_AB R43, R43, R42 ;  /* 0x0000002a2b2b723e */ /* 0x004fe200000000ff */
[----:B------:R-:W-:Y:S01]  /*82b0*/  IMAD.IADD R82, R3, 0x1, R82 ;  /* 0x0000000103527824 */ /* 0x000fe200078e0252 */
[----:B------:R-:W-:Y:S01]  /*82c0*/  LOP3.LUT R78, R79, 0x70, R78, 0x78, !PT ;  /* 0x000000704f4e7812 */ /* 0x000fe200078e784e */
[----:B------:R-:W-:Y:S01]  /*82d0*/  IMAD.IADD R80, R3, 0x1, R80 ;  /* 0x0000000103507824 */ /* 0x000fe200078e0250 */
[----:B------:R-:W-:Y:S01]  /*82e0*/  F2FP.F16.F32.PACK_AB R51, R51, R50 ;  /* 0x000000323333723e */ /* 0x000fe200000000ff */
[----:B------:R-:W2:Y:S01]  /*82f0*/  S2UR UR12, SR_CTAID.Z ;  /* 0x00000000000c79c3 */ /* 0x000ea20000002700 */
[----:B------:R-:W-:Y:S01]  /*8300*/  F2FP.F16.F32.PACK_AB R42, R41, R40 ;  /* 0x00000028292a723e */ /* 0x000fe200000000ff */
[----:B------:R-:W-:Y:S01]  /*8310*/  IMAD.IADD R78, R3, 0x1, R78 ;  /* 0x00000001034e7824 */ /* 0x000fe200078e024e */
[----:B------:R-:W-:-:S02]  /*8320*/  LOP3.LUT R76, R77, 0x70, R76, 0x78, !PT ;  /* 0x000000704d4c7812 */ /* 0x000fc400078e784c */
[----:B------:R-:W-:Y:S01]  /*8330*/  F2FP.F16.F32.PACK_AB R59, R59, R58 ;  /* 0x0000003a3b3b723e */ /* 0x000fe200000000ff */
[----:B---3--:R-:W-:Y:S01]  /*8340*/  USHF.L.U32 UR10, UR10, 0x7, URZ ;  /* 0x000000070a0a7899 */ /* 0x008fe200080006ff */
[----:B------:R-:W-:Y:S01]  /*8350*/  F2FP.F16.F32.PACK_AB R50, R49, R48 ;  /* 0x000000303132723e */ /* 0x000fe200000000ff */
[----:B------:R-:W-:Y:S01]  /*8360*/  IMAD.IADD R76, R3, 0x1, R76 ;  /* 0x00000001034c7824 */ /* 0x000fe200078e024c */
[----:B----4-:R-:W-:Y:S02]  /*8370*/  F2FP.F16.F32.PACK_AB R11, R11, R10 ;  /* 0x0000000a0b0b723e */ /* 0x010fe400000000ff */
[----:B------:R-:W-:Y:S02]  /*8380*/  F2FP.F16.F32.PACK_AB R41, R39, R38 ;  /* 0x000000262729723e */ /* 0x000fe400000000ff */
[----:B------:R-:W-:Y:S02]  /*8390*/  F2FP.F16.F32.PACK_AB R40, R37, R36 ;  /* 0x000000242528723e */ /* 0x000fe400000000ff */
[----:B------:R-:W-:-:S02]  /*83a0*/  F2FP.F16.F32.PACK_AB R10, R9, R8 ;  /* 0x00000008090a723e */ /* 0x000fc400000000ff */
[----:B------:R-:W-:Y:S01]  /*83b0*/  LOP3.LUT R74, R75, 0x70, R74, 0x78, !PT ;  /* 0x000000704b4a7812 */ /* 0x000fe200078e784a */
[----:B------:R3:W-:Y:S01]  /*83c0*/  STS.128 [R86], R40 ;  /* 0x0000002856007388 */ /* 0x0007e20000000c00 */
[----:B------:R-:W-:Y:S02]  /*83d0*/  F2FP.F16.F32.PACK_AB R67, R67, R66 ;  /* 0x000000424343723e */ /* 0x000fe400000000ff */
[----:B------:R-:W-:Y:S02]  /*83e0*/  F2FP.F16.F32.PACK_AB R58, R57, R56 ;  /* 0x00000038393a723e */ /* 0x000fe400000000ff */
[----:B------:R-:W-:Y:S02]  /*83f0*/  F2FP.F16.F32.PACK_AB R49, R47, R46 ;  /* 0x0000002e2f31723e */ /* 0x000fe400000000ff */
[----:B------:R-:W-:Y:S02]  /*8400*/  F2FP.F16.F32.PACK_AB R48, R45, R44 ;  /* 0x0000002c2d30723e */ /* 0x000fe400000000ff */
[----:B------:R-:W-:Y:S01]  /*8410*/  F2FP.F16.F32.PACK_AB R8, R5, R4 ;  /* 0x000000040508723e */ /* 0x000fe200000000ff */
[----:B------:R-:W-:Y:S01]  /*8420*/  IMAD.IADD R5, R3, 0x1, R74 ;  /* 0x0000000103057824 */ /* 0x000fe200078e024a */
[----:B------:R-:W-:Y:S01]  /*8430*/  LOP3.LUT R72, R71, 0x70, R72, 0x78, !PT ;  /* 0x0000007047487812 */ /* 0x000fe200078e7848 */
[----:B------:R3:W-:Y:S01]  /*8440*/  STS.128 [R84], R48 ;  /* 0x0000003054007388 */ /* 0x0007e20000000c00 */
[----:B------:R-:W-:-:S02]  /*8450*/  F2FP.F16.F32.PACK_AB R66, R65, R64 ;  /* 0x000000404142723e */ /* 0x000fc400000000ff */
[----:B------:R-:W-:Y:S02]  /*8460*/  F2FP.F16.F32.PACK_AB R57, R55, R54 ;  /* 0x000000363739723e */ /* 0x000fe400000000ff */
[----:B------:R-:W-:Y:S02]  /*8470*/  F2FP.F16.F32.PACK_AB R56, R53, R52 ;  /* 0x000000343538723e */ /* 0x000fe400000000ff */
[----:B------:R-:W-:Y:S02]  /*8480*/  SHF.R.U32.HI R4, RZ, 0x7, R70 ;  /* 0x00000007ff047819 */ /* 0x000fe40000011646 */
[----:B------:R-:W-:Y:S01]  /*8490*/  F2FP.F16.F32.PACK_AB R65, R63, R62 ;  /* 0x0000003e3f41723e */ /* 0x000fe200000000ff */
[----:B------:R3:W-:Y:S01]  /*84a0*/  STS.128 [R82], R56 ;  /* 0x0000003852007388 */ /* 0x0007e20000000c00 */
[----:B------:R-:W-:Y:S02]  /*84b0*/  F2FP.F16.F32.PACK_AB R64, R61, R60 ;  /* 0x0000003c3d40723e */ /* 0x000fe400000000ff */
[----:B------:R-:W-:-:S02]  /*84c0*/  F2FP.F16.F32.PACK_AB R19, R19, R18 ;  /* 0x000000121313723e */ /* 0x000fc400000000ff */
[----:B------:R-:W-:Y:S01]  /*84d0*/  F2FP.F16.F32.PACK_AB R27, R27, R26 ;  /* 0x0000001a1b1b723e */ /* 0x000fe200000000ff */
[----:B------:R3:W-:Y:S01]  /*84e0*/  STS.128 [R80], R64 ;  /* 0x0000004050007388 */ /* 0x0007e20000000c00 */
[----:B------:R-:W-:Y:S02]  /*84f0*/  F2FP.F16.F32.PACK_AB R18, R17, R16 ;  /* 0x000000101112723e */ /* 0x000fe400000000ff */
[----:B------:R-:W-:Y:S02]  /*8500*/  F2FP.F16.F32.PACK_AB R9, R7, R6 ;  /* 0x000000060709723e */ /* 0x000fe400000000ff */
[----:B------:R-:W-:Y:S02]  /*8510*/  F2FP.F16.F32.PACK_AB R35, R35, R34 ;  /* 0x000000222323723e */ /* 0x000fe400000000ff */
[----:B------:R-:W-:Y:S01]  /*8520*/  F2FP.F16.F32.PACK_AB R26, R25, R24 ;  /* 0x00000018191a723e */ /* 0x000fe200000000ff */
[----:B------:R3:W-:Y:S01]  /*8530*/  STS.128 [R78], R8 ;  /* 0x000000084e007388 */ /* 0x0007e20000000c00 */
[----:B------:R-:W-:-:S02]  /*8540*/  F2FP.F16.F32.PACK_AB R17, R15, R14 ;  /* 0x0000000e0f11723e */ /* 0x000fc400000000ff */
[----:B------:R-:W-:Y:S02]  /*8550*/  F2FP.F16.F32.PACK_AB R16, R13, R12 ;  /* 0x0000000c0d10723e */ /* 0x000fe400000000ff */
[----:B------:R-:W-:Y:S02]  /*8560*/  F2FP.F16.F32.PACK_AB R34, R33, R32 ;  /* 0x000000202122723e */ /* 0x000fe400000000ff */
[----:B------:R-:W-:Y:S01]  /*8570*/  F2FP.F16.F32.PACK_AB R25, R23, R22 ;  /* 0x000000161719723e */ /* 0x000fe200000000ff */
[----:B------:R3:W-:Y:S01]  /*8580*/  STS.128 [R76], R16 ;  /* 0x000000104c007388 */ /* 0x0007e20000000c00 */
[----:B------:R-:W-:Y:S02]  /*8590*/  F2FP.F16.F32.PACK_AB R24, R21, R20 ;  /* 0x000000141518723e */ /* 0x000fe400000000ff */
[----:B------:R-:W-:Y:S01]  /*85a0*/  LOP3.LUT R6, R4, 0x1, RZ, 0xc0, !PT ;  /* 0x0000000104067812 */ /* 0x000fe200078ec0ff */
[----:B------:R-:W-:Y:S01]  /*85b0*/  IMAD.IADD R4, R3, 0x1, R72 ;  /* 0x0000000103047824 */ /* 0x000fe200078e0248 */
[----:B------:R-:W-:Y:S01]  /*85c0*/  F2FP.F16.F32.PACK_AB R33, R31, R30 ;  /* 0x0000001e1f21723e */ /* 0x000fe200000000ff */
[----:B------:R3:W-:Y:S01]  /*85d0*/  STS.128 [R5], R24 ;  /* 0x0000001805007388 */ /* 0x0007e20000000c00 */
[----:B------:R-:W-:Y:S01]  /*85e0*/  F2FP.F16.F32.PACK_AB R32, R29, R28 ;  /* 0x0000001c1d20723e */ /* 0x000fe200000000ff */
[----:B------:R-:W-:Y:S01]  /*85f0*/  VIADD R72, R6, 0x1 ;  /* 0x0000000106487836 */ /* 0x000fe20000000000 */
[----:B------:R-:W-:-:S02]  /*8600*/  SHF.R.U32.HI R74, RZ, 0x5, R0 ;  /* 0x00000005ff4a7819 */ /* 0x000fc40000011600 */
[----:B------:R-:W-:Y:S01]  /*8610*/  LOP3.LUT R73, R73, 0x40, RZ, 0xc0, !PT ;  /* 0x0000004049497812 */ /* 0x000fe200078ec0ff */
[----:B------:R3:W-:Y:S01]  /*8620*/  STS.128 [R4], R32 ;  /* 0x0000002004007388 */ /* 0x0007e20000000c00 */
[----:B------:R-:W-:Y:S02]  /*8630*/  LOP3.LUT P0, R74, R74, 0x3, RZ, 0xc0, !PT ;  /* 0x000000034a4a7812 */ /* 0x000fe4000780c0ff */
[----:B------:R-:W-:Y:S01]  /*8640*/  LOP3.LUT R81, R81, 0x2000, RZ, 0xc0, !PT ;  /* 0x0000200051517812 */ /* 0x000fe200078ec0ff */
[----:B------:R4:W-:Y:S06]  /*8650*/  MEMBAR.ALL.CTA ;  /* 0x0000000000007992 */ /* 0x0009ec0000008000 */
[----:B----4-:R-:W4:Y:S02]  /*8660*/  FENCE.VIEW.ASYNC.S ;  /* 0x00000000000073c6 */ /* 0x010f240000000000 */
[----:B----4-:R3:W-:Y:S06]  /*8670*/  BAR.SYNC.DEFER_BLOCKING R72, 0x80 ;  /* 0x000200480000751d */ /* 0x0107ec0000010000 */
[----:B-12---:R-:W-:Y:S05]  /*8680*/  @P0 BRA `(.L_x_61) ;  /* 0x0000000000380947 */ /* 0x006fea0003800000 */
[----:B------:R-:W1:Y:S01]  /*8690*/  LDCU.64 UR4, c[0x0][0x348] ;  /* 0x00006900ff0477ac */ /* 0x000e620008000a00 */
[----:B---3--:R-:W-:Y:S02]  /*86a0*/  IADD3 R4, PT, PT, R2, R81, R81 ;  /* 0x0000005102047210 */ /* 0x008fe40007ffe051 */
[----:B------:R-:W-:-:S03]  /*86b0*/  PLOP3.LUT P0, PT, PT, PT, PT, 0x80, 0x8 ;  /* 0x000000000008781c */ /* 0x000fc60003f0f070 */
[----:B------:R-:W-:Y:S01]  /*86c0*/  VIADD R4, R4, 0x20400 ;  /* 0x0002040004047836 */ /* 0x000fe20000000000 */
[----:B-1----:R-:W-:-:S04]  /*86d0*/  UIADD3 UR4, UP0, UPT, UR4, 0x340, URZ ;  /* 0x0000034004047890 */ /* 0x002fc8000ff1e0ff */
[----:B------:R-:W-:-:S12]  /*86e0*/  UIADD3.X UR5, UPT, UPT, URZ, UR5, URZ, UP0, !UPT ;  /* 0x00000005ff057290 */ /* 0x000fd800087fe4ff */
.L_x_62:
[----:B------:R-:W-:Y:S02]  /*86f0*/  PLOP3.LUT P1, PT, P1, P0, PT, 0xf2, 0x2f ;  /* 0x00000000002f781c */ /* 0x000fe40000f21e72 */
[----:B------:R-:W-:-:S08]  /*8700*/  @P0 R2UR P1, UR9, R73 ;  /* 0x00000000490902ca */ /* 0x000fd00000020000 */
[----:B------:R-:W-:Y:S02]  /*8710*/  PLOP3.LUT P1, PT, P1, P0, PT, 0xf2, 0x2f ;  /* 0x00000000002f781c */ /* 0x000fe40000f21e72 */
[----:B------:R-:W-:-:S08]  /*8720*/  @P0 R2UR.OR P1, UR8, R4 ;  /* 0x00000000040802ca */ /* 0x000fd00000120000 */
[----:B------:R-:W-:-:S05]  /*8730*/  @P0 PLOP3.LUT P0, PT, P1, PT, PT, 0x80, 0x8 ;  /* 0x000000000008081c */ /* 0x000fca0000f0f070 */
[----:B------:R1:W-:Y:S08]  /*8740*/  UTMASTG.4D [UR8], [UR4], desc[URZ] ;  /* 0x0000ff08040073b5 */ /* 0x0003f00008019000 */
[----:B-1----:R-:W-:Y:S05]  /*8750*/  @P0 BRA.U.ANY `(.L_x_62) ;  /* 0xfffffffd00e40947 */ /* 0x002fea000393ffff */
[----:B------:R1:W-:Y:S06]  /*8760*/  BAR.ARV R72, 0xa0 ;  /* 0x000280480000751d */ /* 0x0003ec0000002000 */
.L_x_61:
[----:B------:R2:W-:Y:S06]  /*8770*/  MEMBAR.ALL.CTA ;  /* 0x0000000000007992 */ /* 0x0005ec0000008000 */
[----:B--2---:R-:W2:Y:S02]  /*8780*/  FENCE.VIEW.ASYNC.S ;  /* 0x00000000000073c6 */ /* 0x004ea40000000000 */
[----:B--2---:R2:W-:Y:S01]  /*8790*/  BAR.SYNC.DEFER_BLOCKING R72, 0xa0 ;  /* 0x000280480000751d */ /* 0x0045e20000010000 */
[----:B------:R-:W-:Y:S02]  /*87a0*/  ELECT P0, URZ, PT ;  /* 0x0000000000ff782f */ /* 0x000fe40003800000 */
[----:B------:R-:W-:-:S11]  /*87b0*/  R2UR UR4, R69 ;  /* 0x00000000450472ca */ /* 0x000fd600000e0000 */
[----:B---3--:R-:W-:Y:S01]  /*87c0*/  @P0 IMAD.MOV.U32 R5, RZ, RZ, 0x1 ;  /* 0x00000001ff050424 */ /* 0x008fe200078e00ff */
[----:B------:R-:W-:-:S03]  /*87d0*/  NOP ;  /* 0x0000000000007918 */ /* 0x000fc60000000000 */
[----:B------:R2:W-:Y:S01]  /*87e0*/  @P0 SYNCS.ARRIVE.TRANS64.ART0 RZ, [R2+URZ+0xa0], R5 ;  /* 0x0000a00502ff09a7 */ /* 0x0005e200085000ff */
[----:B------:R-:W3:Y:S02]  /*87f0*/  SYNCS.PHASECHK.TRANS64.TRYWAIT P0, [R2+URZ+0x98], RZ ;  /* 0x000098ff020075a7 */ /* 0x000ee400080011ff */
[----:B--23--:R-:W-:Y:S05]  /*8800*/  @!P0 BRA `(.L_x_63) ;  /* 0x0000002400b88947 */ /* 0x00cfea0003800000 */
.L_x_138:
[C---:B------:R-:W-:Y:S01]  /*8810*/  VIADD R84, R68.reuse, 0x410 ;  /* 0x0000041044547836 */ /* 0x040fe20000000000 */
[----:B------:R-:W-:Y:S01]  /*8820*/  R2UR UR5, R69 ;  /* 0x00000000450572ca */ /* 0x000fe200000e0000 */
[C---:B------:R-:W-:Y:S01]  /*8830*/  VIADD R7, R68.reuse, 0x400 ;  /* 0x0000040044077836 */ /* 0x040fe20000000000 */
[----:B------:R-:W3:Y:S01]  /*8840*/  LDTM.x32 R36, tmem[UR4+0x100] ;  /* 0x00010004002479ee */ /* 0x000ee200082c0000 */
[C---:B------:R-:W-:Y:S01]  /*8850*/  VIADD R80, R68.reuse, 0x460 ;  /* 0x0000046044507836 */ /* 0x040fe20000000000 */
[----:B------:R-:W-:Y:S01]  /*8860*/  SHF.R.U32.HI R5, RZ, 0x3, R84 ;  /* 0x00000003ff057819 */ /* 0x000fe20000011654 */
[C---:B------:R-:W-:Y:S01]  /*8870*/  VIADD R6, R68.reuse, 0x430 ;  /* 0x0000043044067836 */ /* 0x040fe20000000000 */
[----:B------:R-:W-:Y:S01]  /*8880*/  SHF.R.U32.HI R82, RZ, 0x3, R7 ;  /* 0x00000003ff527819 */ /* 0x000fe20000011607 */
[----:B------:R-:W-:Y:S01]  /*8890*/  VIADD R4, R68, 0x450 ;  /* 0x0000045044047836 */ /* 0x000fe20000000000 */
[----:B------:R-:W-:Y:S01]  /*88a0*/  LOP3.LUT R84, R84, 0x70, R5, 0x78, !PT ;  /* 0x0000007054547812 */ /* 0x000fe200078e7805 */
[C---:B------:R-:W-:Y:S01]  /*88b0*/  VIADD R5, R68.reuse, 0x440 ;  /* 0x0000044044057836 */ /* 0x040fe20000000000 */
[----:B------:R-:W-:Y:S01]  /*88c0*/  LOP3.LUT R82, R7, 0x70, R82, 0x78, !PT ;  /* 0x0000007007527812 */ /* 0x000fe200078e7852 */
[C---:B------:R-:W-:Y:S01]  /*88d0*/  VIADD R7, R68.reuse, 0x420 ;  /* 0x0000042044077836 */ /* 0x040fe20000000000 */
[----:B------:R-:W-:Y:S01]  /*88e0*/  SHF.R.U32.HI R77, RZ, 0x3, R6 ;  /* 0x00000003ff4d7819 */ /* 0x000fe20000011606 */
[----:B------:R-:W3:Y:S01]  /*88f0*/  LDCU UR4, c[0x0][0x7d0] ;  /* 0x0000fa00ff0477ac */ /* 0x000ee20008000800 */
[----:B------:R-:W-:Y:S01]  /*8900*/  SHF.R.U32.HI R78, RZ, 0x3, R5 ;  /* 0x00000003ff4e7819 */ /* 0x000fe20000011605 */
[----:B------:R-:W-:Y:S01]  /*8910*/  VIADD R68, R68, 0x470 ;  /* 0x0000047044447836 */ /* 0x000fe20000000000 */
[----:B------:R-:W-:Y:S01]  /*8920*/  SHF.R.U32.HI R76, RZ, 0x3, R7 ;  /* 0x00000003ff4c7819 */ /* 0x000fe20000011607 */
[----:B------:R-:W-:Y:S01]  /*8930*/  IMAD.IADD R81, R81, 0x1, R81 ;  /* 0x0000000151517824 */ /* 0x000fe200078e0251 */
[----:B------:R-:W-:-:S02]  /*8940*/  LOP3.LUT R78, R5, 0x70, R78, 0x78, !PT ;  /* 0x00000070054e7812 */ /* 0x000fc400078e784e */
[----:B------:R-:W-:Y:S01]  /*8950*/  SHF.R.U32.HI R5, RZ, 0x3, R80 ;  /* 0x00000003ff057819 */ /* 0x000fe20000011650 */
[----:B------:R-:W-:Y:S01]  /*8960*/  IMAD.IADD R82, R82, 0x1, R81 ;  /* 0x0000000152527824 */ /* 0x000fe200078e0251 */
[----:B------:R-:W-:Y:S01]  /*8970*/  SHF.R.U32.HI R79, RZ, 0x3, R4 ;  /* 0x00000003ff4f7819 */ /* 0x000fe20000011604 */
[----:B------:R-:W-:Y:S01]  /*8980*/  IMAD.IADD R75, R81, 0x1, R84 ;  /* 0x00000001514b7824 */ /* 0x000fe200078e0254 */
[----:B------:R-:W-:Y:S01]  /*8990*/  LOP3.LUT R76, R7, 0x70, R76, 0x78, !PT ;  /* 0x00000070074c7812 */ /* 0x000fe200078e784c */
[C---:B------:R-:W-:Y:S01]  /*89a0*/  IMAD.IADD R78, R81.reuse, 0x1, R78 ;  /* 0x00000001514e7824 */ /* 0x040fe200078e024e */
[----:B------:R-:W-:Y:S02]  /*89b0*/  LOP3.LUT R77, R6, 0x70, R77, 0x78, !PT ;  /* 0x00000070064d7812 */ /* 0x000fe400078e784d */
[----:B------:R-:W-:Y:S01]  /*89c0*/  LOP3.LUT R79, R4, 0x70, R79, 0x78, !PT ;  /* 0x00000070044f7812 */ /* 0x000fe200078e784f */
[----:B------:R-:W-:Y:S01]  /*89d0*/  IMAD.IADD R76, R81, 0x1, R76 ;  /* 0x00000001514c7824 */ /* 0x000fe200078e024c */
[----:B------:R-:W-:Y:S01]  /*89e0*/  LOP3.LUT R80, R80, 0x70, R5, 0x78, !PT ;  /* 0x0000007050507812 */ /* 0x000fe200078e7805 */
[----:B---3--:R-:W-:Y:S01]  /*89f0*/  FMUL2 R50, R50.F32x2.HI_LO, UR4.F32 ;  /* 0x0000000432327c4a */ /* 0x008fe20009000000 */
[----:B------:R-:W3:Y:S01]  /*8a00*/  LDTM.x32 R4, tmem[UR5+0x120] ;  /* 0x00012005000479ee */ /* 0x000ee200082c0000 */
[----:B------:R-:W-:Y:S01]  /*8a10*/  SHF.R.U32.HI R69, RZ, 0x3, R68 ;  /* 0x00000003ff457819 */ /* 0x000fe20000011644 */
[----:B------:R-:W-:-:S02]  /*8a20*/  FMUL2 R48, R48.F32x2.HI_LO, UR4.F32 ;  /* 0x0000000430307c4a */ /* 0x000fc40009000000 */
[----:B------:R-:W-:Y:S02]  /*8a30*/  IMAD.IADD R77, R81, 0x1, R77 ;  /* 0x00000001514d7824 */ /* 0x000fe400078e024d */
[----:B------:R-:W-:Y:S01]  /*8a40*/  FMUL2 R46, R46.F32x2.HI_LO, UR4.F32 ;  /* 0x000000042e2e7c4a */ /* 0x000fe20009000000 */
[----:B------:R-:W-:Y:S01]  /*8a50*/  LOP3.LUT R70, R68, 0x70, R69, 0x78, !PT ;  /* 0x0000007044467812 */ /* 0x000fe200078e7845 */
[----:B------:R-:W-:Y:S02]  /*8a60*/  FMUL2 R44, R44.F32x2.HI_LO, UR4.F32 ;  /* 0x000000042c2c7c4a */ /* 0x000fe40009000000 */
[----:B------:R-:W-:Y:S02]  /*8a70*/  IMAD.IADD R79, R81, 0x1, R79 ;  /* 0x00000001514f7824 */ /* 0x000fe400078e024f */
[----:B------:R-:W-:Y:S02]  /*8a80*/  FMUL2 R42, R42.F32x2.HI_LO, UR4.F32 ;  /* 0x000000042a2a7c4a */ /* 0x000fe40009000000 */
[----:B------:R-:W-:-:S02]  /*8a90*/  IMAD.IADD R80, R81, 0x1, R80 ;  /* 0x0000000151507824 */ /* 0x000fc400078e0250 */
[----:B------:R-:W-:Y:S02]  /*8aa0*/  FMUL2 R62, R62.F32x2.HI_LO, UR4.F32 ;  /* 0x000000043e3e7c4a */ /* 0x000fe40009000000 */
[----:B------:R-:W-:Y:S02]  /*8ab0*/  IMAD.IADD R81, R81, 0x1, R70 ;  /* 0x0000000151517824 */ /* 0x000fe400078e0246 */
[----:B------:R-:W-:Y:S01]  /*8ac0*/  FMUL2 R40, R40.F32x2.HI_LO, UR4.F32 ;  /* 0x0000000428287c4a */ /* 0x000fe20009000000 */
[----:B------:R-:W-:Y:S01]  /*8ad0*/  F2FP.F16.F32.PACK_AB R51, R51, R50 ;  /* 0x000000323333723e */ /* 0x000fe200000000ff */
        /* <DEDUP_REMOVED lines=18> */
[----:B---3--:R-:W-:Y:S01]  /*8c00*/  FMUL2 R18, R18.F32x2.HI_LO, UR4.F32 ;  /* 0x0000000412127c4a */ /* 0x008fe20009000000 */
[----:B------:R-:W-:Y:S01]  /*8c10*/  F2FP.F16.F32.PACK_AB R39, R67, R66 ;  /* 0x000000424327723e */ /* 0x000fe200000000ff */
[----:B------:R-:W-:Y:S01]  /*8c20*/  FMUL2 R26, R26.F32x2.HI_LO, UR4.F32 ;  /* 0x000000041a1a7c4a */ /* 0x000fe20009000000 */
[----:B------:R-:W-:Y:S01]  /*8c30*/  F2FP.F16.F32.PACK_AB R38, R65, R64 ;  /* 0x000000404126723e */ /* 0x000fe200000000ff */
[----:B------:R-:W-:Y:S01]  /*8c40*/  FMUL2 R16, R16.F32x2.HI_LO, UR4.F32 ;  /* 0x0000000410107c4a */ /* 0x000fe20009000000 */
[----:B------:R-:W-:Y:S01]  /*8c50*/  F2FP.F16.F32.PACK_AB R19, R19, R18 ;  /* 0x000000121313723e */ /* 0x000fe200000000ff */
[----:B------:R-:W-:Y:S01]  /*8c60*/  FMUL2 R10, R10.F32x2.HI_LO, UR4.F32 ;  /* 0x000000040a0a7c4a */ /* 0x000fe20009000000 */
[----:B------:R-:W-:Y:S01]  /*8c70*/  NOP ;  /* 0x0000000000007918 */ /* 0x000fe20000000000 */
        /* <DEDUP_REMOVED lines=21> */
[----:B------:R3:W-:Y:S01]  /*8dd0*/  STS.128 [R82], R40 ;  /* 0x0000002852007388 */ /* 0x0007e20000000c00 */
[----:B------:R-:W-:Y:S01]  /*8de0*/  FMUL2 R28, R28.F32x2.HI_LO, UR4.F32 ;  /* 0x000000041c1c7c4a */ /* 0x000fe20009000000 */
[----:B------:R-:W-:-:S02]  /*8df0*/  F2FP.F16.F32.PACK_AB R63, R63, R62 ;  /* 0x0000003e3f3f723e */ /* 0x000fc400000000ff */
[----:B------:R-:W-:Y:S01]  /*8e00*/  F2FP.F16.F32.PACK_AB R26, R25, R24 ;  /* 0x00000018191a723e */ /* 0x000fe200000000ff */
[----:B------:R3:W-:Y:S01]  /*8e10*/  STS.128 [R75], R48 ;  /* 0x000000304b007388 */ /* 0x0007e20000000c00 */
[----:B------:R-:W-:Y:S02]  /*8e20*/  F2FP.F16.F32.PACK_AB R17, R15, R14 ;  /* 0x0000000e0f11723e */ /* 0x000fe400000000ff */
[----:B------:R-:W-:Y:S01]  /*8e30*/  F2FP.F16.F32.PACK_AB R16, R13, R12 ;  /* 0x0000000c0d10723e */ /* 0x000fe200000000ff */
[----:B------:R3:W-:Y:S01]  /*8e40*/  STS.128 [R76], R32 ;  /* 0x000000204c007388 */ /* 0x0007e20000000c00 */
[----:B------:R-:W-:Y:S02]  /*8e50*/  F2FP.F16.F32.PACK_AB R62, R61, R60 ;  /* 0x0000003c3d3e723e */ /* 0x000fe400000000ff */
[----:B------:R-:W-:Y:S01]  /*8e60*/  F2FP.F16.F32.PACK_AB R25, R23, R22 ;  /* 0x000000161719723e */ /* 0x000fe200000000ff */
[----:B------:R3:W-:Y:S01]  /*8e70*/  STS.128 [R77], R36 ;  /* 0x000000244d007388 */ /* 0x0007e20000000c00 */
[----:B------:R-:W-:-:S02]  /*8e80*/  F2FP.F16.F32.PACK_AB R24, R21, R20 ;  /* 0x000000141518723e */ /* 0x000fc400000000ff */
[----:B------:R-:W-:Y:S01]  /*8e90*/  F2FP.F16.F32.PACK_AB R61, R31, R30 ;  /* 0x0000001e1f3d723e */ /* 0x000fe200000000ff */
[----:B------:R3:W-:Y:S01]  /*8ea0*/  STS.128 [R78], R4 ;  /* 0x000000044e007388 */ /* 0x0007e20000000c00 */
[----:B------:R-:W-:Y:S02]  /*8eb0*/  F2FP.F16.F32.PACK_AB R60, R29, R28 ;  /* 0x0000001c1d3c723e */ /* 0x000fe400000000ff */
[----:B------:R-:W-:Y:S01]  /*8ec0*/  ISETP.NE.AND P0, PT, R74, RZ, PT ;  /* 0x000000ff4a00720c */ /* 0x000fe20003f05270 */
[----:B------:R3:W-:Y:S04]  /*8ed0*/  STS.128 [R79], R16 ;  /* 0x000000104f007388 */ /* 0x0007e80000000c00 */
[----:B------:R3:W-:Y:S04]  /*8ee0*/  STS.128 [R80], R24 ;  /* 0x0000001850007388 */ /* 0x0007e80000000c00 */
[----:B------:R3:W-:Y:S01]  /*8ef0*/  STS.128 [R81], R60 ;  /* 0x0000003c51007388 */ /* 0x0007e20000000c00 */
[----:B------:R4:W-:Y:S06]  /*8f00*/  MEMBAR.ALL.CTA ;  /* 0x0000000000007992 */ /* 0x0009ec0000008000 */
[----:B----4-:R-:W4:Y:S02]  /*8f10*/  FENCE.VIEW.ASYNC.S ;  /* 0x00000000000073c6 */ /* 0x010f240000000000 */
[----:B----4-:R3:W-:Y:S06]  /*8f20*/  BAR.SYNC.DEFER_BLOCKING R72, 0x80 ;  /* 0x000200480000751d */ /* 0x0107ec0000010000 */
[----:B------:R-:W-:Y:S05]  /*8f30*/  @P0 BRA `(.L_x_64) ;  /* 0x0000000000340947 */ /* 0x000fea0003800000 */
[----:B------:R-:W4:Y:S01]  /*8f40*/  LDCU.64 UR4, c[0x0][0x348] ;  /* 0x00006900ff0477ac */ /* 0x000f220008000a00 */
[----:B------:R-:W-:Y:S02]  /*8f50*/  PLOP3.LUT P0, PT, PT, PT, PT, 0x80, 0x8 ;  /* 0x000000000008781c */ /* 0x000fe40003f0f070 */
[----:B------:R-:W-:Y:S01]  /*8f60*/  IADD3 R3, PT, PT, R2, 0x400, R3 ;  /* 0x0000040002037810 */ /* 0x000fe20007ffe003 */
[----:B----4-:R-:W-:-:S04]  /*8f70*/  UIADD3 UR4, UP0, UPT, UR4, 0x3c0, URZ ;  /* 0x000003c004047890 */ /* 0x010fc8000ff1e0ff */
[----:B------:R-:W-:-:S12]  /*8f80*/  UIADD3.X UR5, UPT, UPT, URZ, UR5, URZ, UP0, !UPT ;  /* 0x00000005ff057290 */ /* 0x000fd800087fe4ff */
.L_x_65:
[----:B------:R-:W-:Y:S02]  /*8f90*/  PLOP3.LUT P1, PT, P1, P0, PT, 0xf2, 0x2f ;  /* 0x00000000002f781c */ /* 0x000fe40000f21e72 */
[----:B------:R-:W-:-:S08]  /*8fa0*/  @P0 R2UR P1, UR9, R73 ;  /* 0x00000000490902ca */ /* 0x000fd00000020000 */
[----:B------:R-:W-:Y:S02]  /*8fb0*/  PLOP3.LUT P1, PT, P1, P0, PT, 0xf2, 0x2f ;  /* 0x00000000002f781c */ /* 0x000fe40000f21e72 */
[----:B------:R-:W-:-:S08]  /*8fc0*/  @P0 R2UR.OR P1, UR8, R3 ;  /* 0x00000000030802ca */ /* 0x000fd00000120000 */
[----:B------:R-:W-:-:S05]  /*8fd0*/  @P0 PLOP3.LUT P0, PT, P1, PT, PT, 0x80, 0x8 ;  /* 0x000000000008081c */ /* 0x000fca0000f0f070 */
[----:B------:R4:W-:Y:S08]  /*8fe0*/  UTMASTG.4D [UR8], [UR4], desc[URZ] ;  /* 0x0000ff08040073b5 */ /* 0x0009f00008019000 */
[----:B----4-:R-:W-:Y:S05]  /*8ff0*/  @P0 BRA.U.ANY `(.L_x_65) ;  /* 0xfffffffd00e40947 */ /* 0x010fea000393ffff */
[----:B------:R4:W-:Y:S06]  /*9000*/  BAR.ARV R72, 0xa0 ;  /* 0x000280480000751d */ /* 0x0009ec0000002000 */
.L_x_64:
[----:B------:R5:W-:Y:S06]  /*9010*/  MEMBAR.ALL.CTA ;  /* 0x0000000000007992 */ /* 0x000bec0000008000 */
[----:B-----5:R-:W5:Y:S02]  /*9020*/  FENCE.VIEW.ASYNC.S ;  /* 0x00000000000073c6 */ /* 0x020f640000000000 */
[----:B-----5:R1:W-:Y:S01]  /*9030*/  BAR.SYNC.DEFER_BLOCKING R72, 0xa0 ;  /* 0x000280480000751d */ /* 0x0203e20000010000 */
[----:B------:R-:W-:-:S13]  /*9040*/  ELECT P0, URZ, PT ;  /* 0x0000000000ff782f */ /* 0x000fda0003800000 */
[----:B------:R-:W-:Y:S01]  /*9050*/  @P0 MOV R3, 0x1 ;  /* 0x0000000100030802 */ /* 0x000fe20000000f00 */
[----:B------:R-:W-:-:S03]  /*9060*/  NOP ;  /* 0x0000000000007918 */ /* 0x000fc60000000000 */
[----:B------:R1:W-:Y:S01]  /*9070*/  @P0 SYNCS.ARRIVE.TRANS64.ART0 RZ, [R2+URZ+0xa8], R3 ;  /* 0x0000a80302ff09a7 */ /* 0x0003e200085000ff */
[----:B------:R-:W-:Y:S06]  /*9080*/  BAR.ARV 0x5, 0x1a0 ;  /* 0x0146800000007b1d */ /* 0x000fec0000002000 */
.L_x_51:
[----:B------:R-:W-:-:S04]  /*9090*/  SHF.R.U32.HI R0, RZ, 0x5, R0 ;  /* 0x00000005ff007819 */ /* 0x000fc80000011600 */
[----:B------:R-:W-:-:S13]  /*90a0*/  ISETP.GT.U32.AND P0, PT, R0, 0x3, PT ;  /* 0x000000030000780c */ /* 0x000fda0003f04070 */
[----:B---3--:R-:W-:Y:S05]  /*90b0*/  @P0 EXIT ;  /* 0x000000000000094d */ /* 0x008fea0003800000 */
.L_x_66:
[----:B------:R-:W-:-:S08]  /*90c0*/  NOP ;  /* 0x0000000000007918 */ /* 0x000fd00000000000 */
[----:B------:R-:W3:Y:S02]  /*90d0*/  USETMAXREG.TRY_ALLOC.CTAPOOL UP0, 0x88 ;  /* 0x00000088000079c8 */ /* 0x000ee40008000600 */
[----:B---3--:R-:W-:Y:S05]  /*90e0*/  BRA.U !UP0, `(.L_x_66) ;  /* 0xfffffffd08f47547 */ /* 0x008fea000b83ffff */
[----:B------:R-:W3:Y:S01]  /*90f0*/  S2UR UR7, SR_CTAID.Z ;  /* 0x00000000000779c3 */ /* 0x000ee20000002700 */
[----:B------:R-:W3:Y:S01]  /*9100*/  LDCU.128 UR12, c[0x0][0x480] ;  /* 0x00009000ff0c77ac */ /* 0x000ee20008000c00 */
[----:B------:R-:W1:Y:S01]  /*9110*/  S2R R0, SR_TID.X ;  /* 0x0000000000007919 */ /* 0x000e620000002100 */
[----:B------:R-:W5:Y:S05]  /*9120*/  LDCU UR10, c[0x0][0x380] ;  /* 0x00007000ff0a77ac */ /* 0x000f6a0008000800 */
[----:B------:R-:W2:Y:S01]  /*9130*/  S2UR UR6, SR_CTAID.X ;  /* 0x00000000000679c3 */ /* 0x000ea20000002500 */
[----:B------:R-:W4:Y:S07]  /*9140*/  LDCU UR11, c[0x0][0x38c] ;  /* 0x00007180ff0b77ac */ /* 0x000f2e0008000800 */
[----:B------:R-:W1:Y:S01]  /*9150*/  S2UR UR16, SR_CTAID.Y ;  /* 0x00000000001079c3 */ /* 0x000e620000002600 */
[----:B-----5:R-:W-:-:S02]  /*9160*/  UIADD3 UR8, UPT, UPT, UR10, -0x1, URZ ;  /* 0xffffffff0a087890 */ /* 0x020fc4000fffe0ff */
[----:B---3--:R-:W-:Y:S02]  /*9170*/  UIMAD.WIDE.U32 UR4, UR7, UR14, URZ ;  /* 0x0000000e070472a5 */ /* 0x008fe4000f8e00ff */
[----:B------:R-:W-:Y:S02]  /*9180*/  UIADD3 UR9, UPT, UPT, -UR10, URZ, URZ ;  /* 0x000000ff0a097290 */ /* 0x000fe4000fffe1ff */
[----:B------:R-:W-:Y:S02]  /*9190*/  UIMAD UR5, UR7, UR15, UR5 ;  /* 0x0000000f070572a4 */ /* 0x000fe4000f8e0205 */
[----:B------:R-:W-:Y:S02]  /*91a0*/  USHF.R.S32.HI UR7, URZ, 0x1f, UR8 ;  /* 0x0000001fff077899 */ /* 0x000fe40008011408 */
[----:B--2---:R-:W-:Y:S02]  /*91b0*/  ULEA UR6, UR6, UR10, 0x7 ;  /* 0x0000000a06067291 */ /* 0x004fe4000f8e38ff */
[----:B------:R-:W-:-:S02]  /*91c0*/  USHF.R.S32.HI UR9, URZ, 0x1f, UR9 ;  /* 0x0000001fff097899 */ /* 0x000fc40008011409 */
[----:B----4-:R-:W-:Y:S02]  /*91d0*/  UIADD3 UR6, UPT, UPT, UR6, -UR11, URZ ;  /* 0x8000000b06067290 */ /* 0x010fe4000fffe0ff */
[----:B------:R-:W-:Y:S02]  /*91e0*/  ULEA.HI UR7, UR7, UR8, URZ, 0x7 ;  /* 0x0000000807077291 */ /* 0x000fe4000f8f38ff */
[----:B------:R-:W-:Y:S02]  /*91f0*/  USHF.R.S32.HI UR8, URZ, 0x1f, UR6 ;  /* 0x0000001fff087899 */ /* 0x000fe40008011406 */
[----:B------:R-:W-:Y:S02]  /*9200*/  ULEA.HI UR9, UR9, -UR10, URZ, 0x7 ;  /* 0x8000000a09097291 */ /* 0x000fe4000f8f38ff */
[----:B------:R-:W-:Y:S02]  /*9210*/  ULEA.HI UR6, UR8, UR6, URZ, 0x7 ;  /* 0x0000000608067291 */ /* 0x000fe4000f8f38ff */
[----:B------:R-:W-:-:S02]  /*9220*/  UISETP.GT.AND UP1, UPT, UR10, URZ, UPT ;  /* 0x000000ff0a00728c */ /* 0x000fc4000bf24270 */
[----:B------:R-:W-:Y:S02]  /*9230*/  USHF.R.S32.HI UR8, URZ, 0x7, UR9 ;  /* 0x00000007ff087899 */ /* 0x000fe40008011409 */
[----:B------:R-:W-:Y:S02]  /*9240*/  USHF.R.S32.HI UR6, URZ, 0x7, UR6 ;  /* 0x00000007ff067899 */ /* 0x000fe40008011406 */
[----:B------:R-:W-:Y:S02]  /*9250*/  ULEA.HI.SX32 UR7, UR7, 0x1, 0x19 ;  /* 0x0000000107077891 */ /* 0x000fe4000f8fcaff */
[----:B------:R-:W-:Y:S02]  /*9260*/  UIADD3 UR10, UPT, UPT, -UR8, URZ, URZ ;  /* 0x000000ff080a7290 */ /* 0x000fe4000fffe1ff */
[----:B------:R-:W-:Y:S02]  /*9270*/  UISETP.LT.AND UP0, UPT, URZ, UR6, UPT ;  /* 0x00000006ff00728c */ /* 0x000fe4000bf01270 */
[----:B-1----:R-:W-:-:S02]  /*9280*/  UIMAD.WIDE.U32 UR8, UR16, UR12, UR4 ;  /* 0x0000000c100872a5 */ /* 0x002fc4000f8e0004 */
[----:B------:R-:W-:Y:S01]  /*9290*/  USEL UR6, URZ, UR6, !UP0 ;  /* 0x00000006ff067287 */ /* 0x000fe2000c000000 */
[----:B------:R-:W-:Y:S01]  /*92a0*/  @!UP1 UMOV UR7, UR10 ;  /* 0x0000000a00079c82 */ /* 0x000fe20008000000 */
[----:B------:R-:W-:Y:S02]  /*92b0*/  UIMAD UR16, UR16, UR13, UR9 ;  /* 0x0000000d101072a4 */ /* 0x000fe4000f8e0209 */
[----:B------:R-:W-:-:S04]  /*92c0*/  UIADD3 UR4, UPT, UPT, UR7, -UR6, URZ ;  /* 0x8000000607047290 */ /* 0x000fc8000fffe0ff */
[----:B------:R-:W-:Y:S01]  /*92d0*/  UISETP.GE.AND UP0, UPT, UR4, 0x1, UPT ;  /* 0x000000010400788c */ /* 0x000fe2000bf06270 */
[----:B------:R-:W-:Y:S08]  /*92e0*/  BAR.SYNC.DEFER_BLOCKING 0x5, 0x1a0 ;  /* 0x0146800000007b1d */ /* 0x000ff00000010000 */
[----:B------:R-:W-:Y:S05]  /*92f0*/  BRA.U !UP0, `(.L_x_67) ;  /* 0x0000000d08247547 */ /* 0x000fea000b800000 */
[----:B------:R-:W1:Y:S01]  /*9300*/  S2UR UR4, SR_CgaCtaId ;  /* 0x00000000000479c3 */ /* 0x000e620000008800 */
[----:B------:R-:W-:Y:S01]  /*9310*/  UIADD3 UR5, UPT, UPT, -UR7, UR6, URZ ;  /* 0x0000000607057290 */ /* 0x000fe2000fffe1ff */
[C---:B------:R-:W-:Y:S01]  /*9320*/  IMAD.U32 R4, R0.reuse, 0x10000, RZ ;  /* 0x0001000000047824 */ /* 0x040fe200078e00ff */
[----:B------:R-:W-:Y:S01]  /*9330*/  UMOV UR10, 0x400 ;  /* 0x00000400000a7882 */ /* 0x000fe20000000000 */
[----:B------:R-:W-:Y:S01]  /*9340*/  IMAD.SHL.U32 R0, R0, 0x10, RZ ;  /* 0x0000001000007824 */ /* 0x000fe200078e00ff */
[----:B------:R-:W-:Y:S01]  /*9350*/  USHF.L.U32 UR6, UR6, 0xe, URZ ;  /* 0x0000000e06067899 */ /* 0x000fe200080006ff */
[----:B------:R-:W-:Y:S01]  /*9360*/  BSSY B1, `(.L_x_67) ;  /* 0x00000c2000017945 */ /* 0x000fe20003800000 */
[----:B------:R-:W-:Y:S01]  /*9370*/  MOV R3, UR5 ;  /* 0x0000000500037c02 */ /* 0x000fe20008000f00 */
[----:B------:R-:W2:Y:S01]  /*9380*/  S2UR UR27, SR_CgaCtaId ;  /* 0x00000000001b79c3 */ /* 0x000ea20000008800 */
[----:B------:R-:W-:Y:S01]  /*9390*/  LOP3.LUT R0, R0, 0x7f0, RZ, 0xc0, !PT ;  /* 0x000007f000007812 */ /* 0x000fe200078ec0ff */
[----:B------:R-:W-:Y:S01]  /*93a0*/  IMAD.MOV.U32 R132, RZ, RZ, RZ ;  /* 0x000000ffff847224 */ /* 0x000fe200078e00ff */
[----:B------:R-:W-:Y:S01]  /*93b0*/  LOP3.LUT R4, R4, 0x600000, RZ, 0xc0, !PT ;  /* 0x0060000004047812 */ /* 0x000fe200078ec0ff */
[----:B------:R3:W-:Y:S01]  /*93c0*/  STL [R1], R3 ;  /* 0x0000000301007387 */ /* 0x0007e20000100800 */
[----:B------:R-:W-:Y:S01]  /*93d0*/  IMAD.MOV.U32 R2, RZ, RZ, 0x5 ;  /* 0x00000005ff027424 */ /* 0x000fe200078e00ff */
[----:B------:R-:W-:Y:S01]  /*93e0*/  UMOV UR22, 0x400 ;  /* 0x0000040000167882 */ /* 0x000fe20000000000 */
[C---:B------:R-:W-:Y:S01]  /*93f0*/  LOP3.LUT R5, R4.reuse, 0x100, RZ, 0xfc, !PT ;  /* 0x0000010004057812 */ /* 0x040fe200078efcff */
[----:B------:R-:W4:Y:S01]  /*9400*/  S2UR UR26, SR_CgaCtaId ;  /* 0x00000000001a79c3 */ /* 0x000f220000008800 */
[C---:B------:R-:W-:Y:S01]  /*9410*/  LOP3.LUT R6, R4.reuse, 0x120, RZ, 0xfc, !PT ;  /* 0x0000012004067812 */ /* 0x040fe200078efcff */
[----:B------:R-:W-:Y:S01]  /*9420*/  IMAD.U32 R133, RZ, RZ, UR6 ;  /* 0x00000006ff857e24 */ /* 0x000fe2000f8e00ff */
[C---:B------:R-:W-:Y:S01]  /*9430*/  LOP3.LUT R5, R4.reuse, 0x140, RZ, 0xfc, !PT ;  /* 0x0000014004057812 */ /* 0x040fe200078efcff */
[----:B------:R-:W-:Y:S01]  /*9440*/  UMOV UR21, 0x400 ;  /* 0x0000040000157882 */ /* 0x000fe20000000000 */
[----:B------:R-:W-:Y:S01]  /*9450*/  LOP3.LUT R4, R4, 0x160, RZ, 0xfc, !PT ;  /* 0x0000016004047812 */ /* 0x000fe200078efcff */
[----:B------:R-:W-:Y:S01]  /*9460*/  UMOV UR20, 0x400 ;  /* 0x0000040000147882 */ /* 0x000fe20000000000 */
[----:B------:R-:W-:Y:S01]  /*9470*/  UMOV UR19, 0x400 ;  /* 0x0000040000137882 */ /* 0x000fe20000000000 */
[----:B-1----:R-:W-:Y:S01]  /*9480*/  ULEA UR4, UR4, UR10, 0x18 ;  /* 0x0000000a04047291 */ /* 0x002fe2000f8ec0ff */
[----:B------:R-:W1:Y:S01]  /*9490*/  S2UR UR25, SR_CgaCtaId ;  /* 0x00000000001979c3 */ /* 0x000e620000008800 */
[----:B------:R-:W-:Y:S01]  /*94a0*/  UMOV UR18, 0x400 ;  /* 0x0000040000127882 */ /* 0x000fe20000000000 */
[----:B------:R-:W1:Y:S01]  /*94b0*/  LDCU.64 UR14, c[0x0][0x468] ;  /* 0x00008d00ff0e77ac */ /* 0x000e620008000a00 */
[----:B--2---:R-:W-:-:S05]  /*94c0*/  ULEA UR13, UR27, UR22, 0x18 ;  /* 0x000000161b0d7291 */ /* 0x004fca000f8ec0ff */
[----:B------:R-:W2:Y:S01]  /*94d0*/  S2UR UR24, SR_CgaCtaId ;  /* 0x00000000001879c3 */ /* 0x000ea20000008800 */
[----:B---3--:R-:W-:Y:S01]  /*94e0*/  IMAD.U32 R3, RZ, RZ, UR4 ;  /* 0x00000004ff037e24 */ /* 0x008fe2000f8e00ff */
[----:B----4-:R-:W-:-:S06]  /*94f0*/  ULEA UR12, UR26, UR21, 0x18 ;  /* 0x000000151a0c7291 */ /* 0x010fcc000f8ec0ff */
[----:B------:R-:W3:Y:S01]  /*9500*/  S2UR UR23, SR_CgaCtaId ;  /* 0x00000000001779c3 */ /* 0x000ee20000008800 */
[----:B------:R-:W-:-:S05]  /*9510*/  IADD3 R0, PT, PT, R3, R0, RZ ;  /* 0x0000000003007210 */ /* 0x000fca0007ffe0ff */
[----:B------:R4:W-:Y:S01]  /*9520*/  STL [R1+0x4], R0 ;  /* 0x0000040001007387 */ /* 0x0009e20000100800 */
[----:B-1----:R-:W-:Y:S02]  /*9530*/  ULEA UR11, UR25, UR20, 0x18 ;  /* 0x00000014190b7291 */ /* 0x002fe4000f8ec0ff */
[----:B--2---:R-:W-:Y:S02]  /*9540*/  ULEA UR10, UR24, UR19, 0x18 ;  /* 0x00000013180a7291 */ /* 0x004fe4000f8ec0ff */
[----:B---3--:R-:W-:-:S12]  /*9550*/  ULEA UR7, UR23, UR18, 0x18 ;  /* 0x0000001217077291 */ /* 0x008fd8000f8ec0ff */
.L_x_74:
[----:B--2---:R-:W-:Y:S01]  /*9560*/  SHF.L.U32 R4, R132, 0x1f, RZ ;  /* 0x0000001f84047819 */ /* 0x004fe200000006ff */
[----:B------:R-:W-:Y:S03]  /*9570*/  BSSY B0, `(.L_x_68) ;  /* 0x0000003000007945 */ /* 0x000fe60003800000 */
[----:B-1----:R-:W1:Y:S02]  /*9580*/  SYNCS.PHASECHK.TRANS64.TRYWAIT P0, [R3+URZ+0xb0], R4 ;  /* 0x0000b004030075a7 */ /* 0x002e6400080011ff */
[----:B-1----:R-:W-:Y:S05]  /*9590*/  @!P0 BRA `(.L_x_69) ;  /* 0x0000001800688947 */ /* 0x002fea0003800000 */
.L_x_140:
[----:B------:R-:W-:Y:S05]  /*95a0*/  BSYNC B0 ;  /* 0x0000000000007941 */ /* 0x000fea0003800000 */
.L_x_68:
[----:B------:R-:W2:Y:S01]  /*95b0*/  S2R R6, SR_TID.X ;  /* 0x0000000000067919 */ /* 0x000ea20000002100 */
[----:B------:R-:W-:Y:S01]  /*95c0*/  ELECT P0, URZ, PT ;  /* 0x0000000000ff782f */ /* 0x000fe20003800000 */
[----:B----4-:R-:W3:-:S12]  /*95d0*/  S2R R0, SR_TID.X ;  /* 0x0000000000007919 */ /* 0x010ed80000002100 */
[----:B-1----:R-:W-:Y:S02]  /*95e0*/  @P0 IMAD.U32 R3, RZ, RZ, UR13 ;  /* 0x0000000dff030e24 */ /* 0x002fe4000f8e00ff */
[----:B--2---:R-:W-:Y:S02]  /*95f0*/  IMAD.U32 R6, R6, 0x10000, RZ ;  /* 0x0001000006067824 */ /* 0x004fe400078e00ff */
[----:B---3--:R-:W-:-:S03]  /*9600*/  IMAD.U32 R0, R0, 0x10000, RZ ;  /* 0x0001000000007824 */ /* 0x008fc600078e00ff */
[----:B------:R-:W-:Y:S02]  /*9610*/  LOP3.LUT R6, R6, 0x600000, RZ, 0xc0, !PT ;  /* 0x0060000006067812 */ /* 0x000fe400078ec0ff */
[----:B------:R-:W-:Y:S02]  /*9620*/  LOP3.LUT R0, R0, 0x600000, RZ, 0xc0, !PT ;  /* 0x0060000000007812 */ /* 0x000fe400078ec0ff */
[----:B------:R-:W-:Y:S02]  /*9630*/  LOP3.LUT R6, R6, 0x100, RZ, 0xfc, !PT ;  /* 0x0000010006067812 */ /* 0x000fe400078efcff */
[----:B------:R-:W-:Y:S02]  /*9640*/  LOP3.LUT R0, R0, 0x120, RZ, 0xfc, !PT ;  /* 0x0000012000007812 */ /* 0x000fe400078efcff */
[----:B------:R-:W-:Y:S02]  /*9650*/  R2UR UR4, R6 ;  /* 0x00000000060472ca */ /* 0x000fe400000e0000 */
[----:B------:R-:W-:Y:S01]  /*9660*/  R2UR UR6, R0 ;  /* 0x00000000000672ca */ /* 0x000fe200000e0000 */
[----:B------:R-:W1:Y:S01]  /*9670*/  S2R R6, SR_TID.X ;  /* 0x0000000000067919 */ /* 0x000e620000002100 */
[----:B------:R-:W2:Y:S09]  /*9680*/  S2R R0, SR_TID.X ;  /* 0x0000000000007919 */ /* 0x000eb20000002100 */
[----:B------:R-:W-:Y:S02]  /*9690*/  LDTM.x32 R100, tmem[UR4] ;  /* 0x00000004006479ee */ /* 0x000fe400082c0000 */
[----:B------:R-:W-:Y:S01]  /*96a0*/  LDTM.x32 R68, tmem[UR6] ;  /* 0x00000006004479ee */ /* 0x000fe200082c0000 */
[----:B-1----:R-:W-:-:S02]  /*96b0*/  IMAD.U32 R6, R6, 0x10000, RZ ;  /* 0x0001000006067824 */ /* 0x002fc400078e00ff */
[----:B--2---:R-:W-:-:S03]  /*96c0*/  IMAD.U32 R0, R0, 0x10000, RZ ;  /* 0x0001000000007824 */ /* 0x004fc600078e00ff */
[----:B------:R-:W-:Y:S02]  /*96d0*/  LOP3.LUT R6, R6, 0x600000, RZ, 0xc0, !PT ;  /* 0x0060000006067812 */ /* 0x000fe400078ec0ff */
[----:B------:R-:W-:Y:S02]  /*96e0*/  LOP3.LUT R0, R0, 0x600000, RZ, 0xc0, !PT ;  /* 0x0060000000007812 */ /* 0x000fe400078ec0ff */
[----:B------:R-:W-:Y:S02]  /*96f0*/  LOP3.LUT R6, R6, 0x140, RZ, 0xfc, !PT ;  /* 0x0000014006067812 */ /* 0x000fe400078efcff */
[----:B------:R-:W-:Y:S02]  /*9700*/  LOP3.LUT R0, R0, 0x160, RZ, 0xfc, !PT ;  /* 0x0000016000007812 */ /* 0x000fe400078efcff */
[----:B------:R-:W-:Y:S02]  /*9710*/  R2UR UR5, R6 ;  /* 0x00000000060572ca */ /* 0x000fe400000e0000 */
[----:B------:R-:W-:Y:S01]  /*9720*/  R2UR UR4, R0 ;  /* 0x00000000000472ca */ /* 0x000fe200000e0000 */
[----:B------:R-:W-:-:S10]  /*9730*/  @P0 IMAD.MOV.U32 R0, RZ, RZ, 0x1 ;  /* 0x00000001ff000424 */ /* 0x000fd400078e00ff */
[----:B------:R-:W-:Y:S02]  /*9740*/  LDTM.x32 R36, tmem[UR5] ;  /* 0x00000005002479ee */ /* 0x000fe400082c0000 */
[----:B------:R-:W1:Y:S01]  /*9750*/  LDTM.x32 R4, tmem[UR4] ;  /* 0x00000004000479ee */ /* 0x000e6200082c0000 */
[----:B------:R-:W-:Y:S01]  /*9760*/  NOP ;  /* 0x0000000000007918 */ /* 0x000fe20000000000 */
[----:B-1----:R-:W-:Y:S01]  /*9770*/  NOP ;  /* 0x0000000000007918 */ /* 0x002fe20000000000 */
[----:B------:R1:W-:Y:S02]  /*9780*/  @P0 SYNCS.ARRIVE.TRANS64.ART0 RZ, [R3+URZ+0xb8], R0 ;  /* 0x0000b80003ff09a7 */ /* 0x0003e400085000ff */
[----:B-1----:R-:W2:Y:S04]  /*9790*/  LDL R0, [R1+0x4] ;  /* 0x0000040001007983 */ /* 0x002ea80000100800 */
[----:B--2---:R1:W-:Y:S04]  /*97a0*/  STS.128 [R0+0x30c00], R100 ;  /* 0x030c006400007388 */ /* 0x0043e80000000c00 */
[----:B-1----:R-:W2:Y:S01]  /*97b0*/  LDL.LU R103, [R1] ;  /* 0x0000000001677983 */ /* 0x002ea20000300800 */
[----:B------:R-:W-:-:S03]  /*97c0*/  IADD3 R101, P0, PT, R133, UR8, RZ ;  /* 0x0000000885657c10 */ /* 0x000fc6000ff1e0ff */
[----:B------:R1:W-:Y:S01]  /*97d0*/  STS.128 [R0+0x31400], R104 ;  /* 0x0314006800007388 */ /* 0x0003e20000000c00 */
[----:B------:R-:W-:Y:S01]  /*97e0*/  LEA R100, P1, R101, UR14, 0x2 ;  /* 0x0000000e65647c11 */ /* 0x000fe2000f8210ff */
[----:B-1----:R-:W-:Y:S02]  /*97f0*/  IMAD.MOV.U32 R107, RZ, RZ, R0 ;  /* 0x000000ffff6b7224 */ /* 0x002fe400078e0000 */
[----:B------:R-:W1:Y:S03]  /*9800*/  S2R R0, SR_TID.X ;  /* 0x0000000000007919 */ /* 0x000e660000002100 */
[----:B------:R3:W-:Y:S04]  /*9810*/  STS.128 [R107+0x31c00], R108 ;  /* 0x031c006c6b007388 */ /* 0x0007e80000000c00 */
[----:B------:R3:W-:Y:S04]  /*9820*/  STS.128 [R107+0x32400], R112 ;  /* 0x032400706b007388 */ /* 0x0007e80000000c00 */
[----:B------:R3:W-:Y:S04]  /*9830*/  STS.128 [R107+0x32c00], R116 ;  /* 0x032c00746b007388 */ /* 0x0007e80000000c00 */
[----:B------:R3:W-:Y:S04]  /*9840*/  STS.128 [R107+0x33400], R120 ;  /* 0x033400786b007388 */ /* 0x0007e80000000c00 */
[----:B------:R3:W-:Y:S04]  /*9850*/  STS.128 [R107+0x33c00], R124 ;  /* 0x033c007c6b007388 */ /* 0x0007e80000000c00 */
[----:B------:R3:W-:Y:S01]  /*9860*/  STS.128 [R107+0x34400], R128 ;  /* 0x034400806b007388 */ /* 0x0007e20000000c00 */
[----:B------:R4:W-:Y:S06]  /*9870*/  MEMBAR.ALL.CTA ;  /* 0x0000000000007992 */ /* 0x0009ec0000008000 */
[----:B----4-:R-:W4:Y:S01]  /*9880*/  FENCE.VIEW.ASYNC.S ;  /* 0x00000000000073c6 */ /* 0x010f220000000000 */
[----:B-1----:R-:W-:-:S04]  /*9890*/  SHF.R.U32.HI R0, RZ, 0x5, R0 ;  /* 0x00000005ff007819 */ /* 0x002fc80000011600 */
[----:B------:R-:W-:Y:S01]  /*98a0*/  LOP3.LUT R0, R0, 0x3, RZ, 0xc0, !PT ;  /* 0x0000000300007812 */ /* 0x000fe200078ec0ff */
[----:B----4-:R-:W-:Y:S03]  /*98b0*/  BAR.SYNC.DEFER_BLOCKING 0x4, 0x80 ;  /* 0x0102000000007b1d */ /* 0x010fe60000010000 */
[----:B------:R-:W-:Y:S02]  /*98c0*/  ISETP.NE.AND P2, PT, R0, RZ, PT ;  /* 0x000000ff0000720c */ /* 0x000fe40003f45270 */
[----:B------:R-:W-:-:S04]  /*98d0*/  LEA.HI.X.SX32 R0, R133, UR16, 0x1, P0 ;  /* 0x0000001085007c11 */ /* 0x000fc800080f0eff */
[----:B------:R-:W-:Y:S01]  /*98e0*/  LEA.HI.X R101, R101, UR15, R0, 0x2, P1 ;  /* 0x0000000f65657c11 */ /* 0x000fe200088f1400 */
[----:B--2---:R-:W-:-:S05]  /*98f0*/  VIADD R103, R103, 0x1 ;  /* 0x0000000167677836 */ /* 0x004fca0000000000 */
[----:B------:R3:W-:Y:S01]  /*9900*/  STL [R1], R103 ;  /* 0x0000006701007387 */ /* 0x0007e20000100800 */
[----:B------:R-:W-:Y:S01]  /*9910*/  ISETP.NE.AND P0, PT, R103, RZ, PT ;  /* 0x000000ff6700720c */ /* 0x000fe20003f05270 */
[----:B------:R-:W-:-:S12]  /*9920*/  @P2 BRA `(.L_x_70) ;  /* 0x0000000000282947 */ /* 0x000fd80003800000 */
[----:B------:R-:W-:-:S13]  /*9930*/  ELECT P1, URZ, PT ;  /* 0x0000000000ff782f */ /* 0x000fda0003820000 */
[----:B------:R-:W-:Y:S01]  /*9940*/  @P1 R2UR.BROADCAST UR4, R100 ;  /* 0x00000000640412ca */ /* 0x000fe200008e0000 */
[----:B------:R-:W-:Y:S01]  /*9950*/  UMOV UR17, 0x400 ;  /* 0x0000040000117882 */ /* 0x000fe20000000000 */
[----:B------:R-:W-:Y:S01]  /*9960*/  @P1 R2UR.BROADCAST UR5, R101 ;  /* 0x00000000650512ca */ /* 0x000fe200008e0000 */
[----:B------:R-:W-:-:S04]  /*9970*/  @P1 IMAD.U32 R3, RZ, RZ, UR12 ;  /* 0x0000000cff031e24 */ /* 0x000fc8000f8e00ff */
[----:B------:R-:W-:-:S05]  /*9980*/  @P1 VIADD R0, R3, 0x30c00 ;  /* 0x00030c0003001836 */ /* 0x000fca0000000000 */
[----:B------:R-:W-:-:S13]  /*9990*/  @P1 R2UR.BROADCAST UR6, R0 ;  /* 0x00000000000612ca */ /* 0x000fda00008e0000 */
[----:B------:R1:W-:Y:S01]  /*99a0*/  UBLKRED.G.S.ADD.F32.RN [UR4], [UR6], UR17 ;  /* 0x00000004060073bb */ /* 0x0003e200080a0411 */
[----:B------:R0:W-:Y:S01]  /*99b0*/  UTMACMDFLUSH ;  /* 0x00000000000079b7 */ /* 0x0001e20000000000 */
[----:B-1----:R-:W-:-:S04]  /*99c0*/  DEPBAR.LE SB0, 0x1 ;  /* 0x000080400000791a */ /* 0x002fc80000000000 */
.L_x_70:
[----:B------:R-:W-:Y:S01]  /*99d0*/  BAR.SYNC.DEFER_BLOCKING 0x4, 0x80 ;  /* 0x0102000000007b1d */ /* 0x000fe20000010000 */
[----:B---3--:R-:W-:-:S05]  /*99e0*/  VIADD R103, R2, 0xfffffffe ;  /* 0xfffffffe02677836 */ /* 0x008fca0000000000 */
[----:B------:R-:W-:-:S04]  /*99f0*/  LEA.HI R0, R103, R103, RZ, 0x1 ;  /* 0x0000006767007211 */ /* 0x000fc800078f08ff */
[----:B------:R-:W-:-:S04]  /*9a00*/  LOP3.LUT R0, R0, 0xfffffffe, RZ, 0xc0, !PT ;  /* 0xfffffffe00007812 */ /* 0x000fc800078ec0ff */
[----:B------:R-:W-:-:S05]  /*9a10*/  IADD3 R0, PT, PT, R103, -R0, RZ ;  /* 0x8000000067007210 */ /* 0x000fca0007ffe0ff */
[----:B------:R-:W-:-:S05]  /*9a20*/  IMAD R102, R0, 0x4000, R107 ;  /* 0x0000400000667824 */ /* 0x000fca00078e026b */
[----:B------:R1:W-:Y:S04]  /*9a30*/  STS.128 [R102+0x30c00], R68 ;  /* 0x030c004466007388 */ /* 0x0003e80000000c00 */
[----:B------:R1:W-:Y:S04]  /*9a40*/  STS.128 [R102+0x31400], R72 ;  /* 0x0314004866007388 */ /* 0x0003e80000000c00 */
[----:B------:R1:W-:Y:S04]  /*9a50*/  STS.128 [R102+0x31c00], R76 ;  /* 0x031c004c66007388 */ /* 0x0003e80000000c00 */
[----:B------:R1:W-:Y:S04]  /*9a60*/  STS.128 [R102+0x32400], R80 ;  /* 0x0324005066007388 */ /* 0x0003e80000000c00 */
[----:B------:R1:W-:Y:S04]  /*9a70*/  STS.128 [R102+0x32c00], R84 ;  /* 0x032c005466007388 */ /* 0x0003e80000000c00 */
[----:B------:R1:W-:Y:S04]  /*9a80*/  STS.128 [R102+0x33400], R88 ;  /* 0x0334005866007388 */ /* 0x0003e80000000c00 */
[----:B------:R1:W-:Y:S04]  /*9a90*/  STS.128 [R102+0x33c00], R92 ;  /* 0x033c005c66007388 */ /* 0x0003e80000000c00 */
[----:B------:R1:W-:Y:S01]  /*9aa0*/  STS.128 [R102+0x34400], R96 ;  /* 0x0344006066007388 */ /* 0x0003e20000000c00 */
[----:B------:R2:W-:Y:S06]  /*9ab0*/  MEMBAR.ALL.CTA ;  /* 0x0000000000007992 */ /* 0x0005ec0000008000 */
[----:B--2---:R-:W2:Y:S02]  /*9ac0*/  FENCE.VIEW.ASYNC.S ;  /* 0x00000000000073c6 */ /* 0x004ea40000000000 */
[----:B--2---:R-:W-:Y:S06]  /*9ad0*/  BAR.SYNC.DEFER_BLOCKING 0x4, 0x80 ;  /* 0x0102000000007b1d */ /* 0x004fec0000010000 */
[----:B------:R-:W-:Y:S05]  /*9ae0*/  @P2 BRA `(.L_x_71) ;  /* 0x0000000000342947 */ /* 0x000fea0003800000 */
[----:B------:R-:W-:Y:S01]  /*9af0*/  ELECT P3, URZ, PT ;  /* 0x0000000000ff782f */ /* 0x000fe20003860000 */
[----:B------:R-:W-:-:S12]  /*9b00*/  UMOV UR17, 0x400 ;  /* 0x0000040000117882 */ /* 0x000fd80000000000 */
[----:B------:R-:W-:Y:S01]  /*9b10*/  @P3 IMAD.U32 R3, RZ, RZ, UR11 ;  /* 0x0000000bff033e24 */ /* 0x000fe2000f8e00ff */
[----:B-1----:R-:W-:-:S03]  /*9b20*/  @P3 IADD3 R68, P1, PT, R100, 0x4000, RZ ;  /* 0x0000400064443810 */ /* 0x002fc60007f3e0ff */
[----:B------:R-:W-:Y:S01]  /*9b30*/  @P3 IMAD R0, R0, 0x4000, R3 ;  /* 0x0000400000003824 */ /* 0x000fe200078e0203 */
[----:B------:R-:W-:Y:S01]  /*9b40*/  @P3 R2UR.BROADCAST UR4, R68 ;  /* 0x00000000440432ca */ /* 0x000fe200008e0000 */
[----:B------:R-:W-:Y:S02]  /*9b50*/  @P3 IMAD.X R69, RZ, RZ, R101, P1 ;  /* 0x000000ffff453224 */ /* 0x000fe400008e0665 */
[----:B------:R-:W-:-:S03]  /*9b60*/  @P3 VIADD R0, R0, 0x30c00 ;  /* 0x00030c0000003836 */ /* 0x000fc60000000000 */
[----:B------:R-:W-:Y:S02]  /*9b70*/  @P3 R2UR.BROADCAST UR5, R69 ;  /* 0x00000000450532ca */ /* 0x000fe400008e0000 */
[----:B------:R-:W-:-:S13]  /*9b80*/  @P3 R2UR.BROADCAST UR6, R0 ;  /* 0x00000000000632ca */ /* 0x000fda00008e0000 */
[----:B------:R2:W-:Y:S01]  /*9b90*/  UBLKRED.G.S.ADD.F32.RN [UR4], [UR6], UR17 ;  /* 0x00000004060073bb */ /* 0x0005e200080a0411 */
[----:B------:R0:W-:Y:S01]  /*9ba0*/  UTMACMDFLUSH ;  /* 0x00000000000079b7 */ /* 0x0001e20000000000 */
[----:B--2---:R-:W-:-:S04]  /*9bb0*/  DEPBAR.LE SB0, 0x1 ;  /* 0x000080400000791a */ /* 0x004fc80000000000 */
.L_x_71:
[----:B------:R-:W-:Y:S06]  /*9bc0*/  BAR.SYNC.DEFER_BLOCKING 0x4, 0x80 ;  /* 0x0102000000007b1d */ /* 0x000fec0000010000 */
        /* <DEDUP_REMOVED lines=9> */
[----:B---3--:R-:W3:Y:S02]  /*9c60*/  FENCE.VIEW.ASYNC.S ;  /* 0x00000000000073c6 */ /* 0x008ee40000000000 */
[----:B---3--:R-:W-:Y:S06]  /*9c70*/  BAR.SYNC.DEFER_BLOCKING 0x4, 0x80 ;  /* 0x0102000000007b1d */ /* 0x008fec0000010000 */
[----:B------:R-:W-:Y:S05]  /*9c80*/  @P2 BRA `(.L_x_72) ;  /* 0x0000000000302947 */ /* 0x000fea0003800000 */
[----:B------:R-:W-:Y:S01]  /*9c90*/  ELECT P3, URZ, PT ;  /* 0x0000000000ff782f */ /* 0x000fe20003860000 */
[----:B------:R-:W-:-:S12]  /*9ca0*/  UMOV UR17, 0x400 ;  /* 0x0000040000117882 */ /* 0x000fd80000000000 */
[----:B--2---:R-:W-:Y:S01]  /*9cb0*/  @P3 IADD3 R36, P1, PT, R100, 0x8000, RZ ;  /* 0x0000800064243810 */ /* 0x004fe20007f3e0ff */
[----:B------:R-:W-:-:S03]  /*9cc0*/  @P3 IMAD.U32 R3, RZ, RZ, UR10 ;  /* 0x0000000aff033e24 */ /* 0x000fc6000f8e00ff */
[----:B------:R-:W-:Y:S01]  /*9cd0*/  @P3 R2UR.BROADCAST UR4, R36 ;  /* 0x00000000240432ca */ /* 0x000fe200008e0000 */
[----:B------:R-:W-:Y:S02]  /*9ce0*/  @P3 IMAD.X R37, RZ, RZ, R101, P1 ;  /* 0x000000ffff253224 */ /* 0x000fe400008e0665 */
[----:B------:R-:W-:-:S03]  /*9cf0*/  @P3 VIADD R0, R3, 0x30c00 ;  /* 0x00030c0003003836 */ /* 0x000fc60000000000 */
[----:B------:R-:W-:Y:S02]  /*9d00*/  @P3 R2UR.BROADCAST UR5, R37 ;  /* 0x00000000250532ca */ /* 0x000fe400008e0000 */
[----:B------:R-:W-:-:S13]  /*9d10*/  @P3 R2UR.BROADCAST UR6, R0 ;  /* 0x00000000000632ca */ /* 0x000fda00008e0000 */
[----:B------:R3:W-:Y:S01]  /*9d20*/  UBLKRED.G.S.ADD.F32.RN [UR4], [UR6], UR17 ;  /* 0x00000004060073bb */ /* 0x0007e200080a0411 */
[----:B------:R0:W-:Y:S01]  /*9d30*/  UTMACMDFLUSH ;  /* 0x00000000000079b7 */ /* 0x0001e20000000000 */
[----:B---3--:R-:W-:-:S04]  /*9d40*/  DEPBAR.LE SB0, 0x1 ;  /* 0x000080400000791a */ /* 0x008fc80000000000 */
.L_x_72:
[----:B------:R-:W-:Y:S01]  /*9d50*/  BAR.SYNC.DEFER_BLOCKING 0x4, 0x80 ;  /* 0x0102000000007b1d */ /* 0x000fe20000010000 */
[----:B--2---:R-:W-:-:S04]  /*9d60*/  LEA.HI R37, R2, R2, RZ, 0x1 ;  /* 0x0000000202257211 */ /* 0x004fc800078f08ff */
[----:B------:R-:W-:-:S05]  /*9d70*/  LOP3.LUT R37, R37, 0xfffffffe, RZ, 0xc0, !PT ;  /* 0xfffffffe25257812 */ /* 0x000fca00078ec0ff */
[----:B------:R-:W-:-:S04]  /*9d80*/  IMAD.IADD R0, R2, 0x1, -R37 ;  /* 0x0000000102007824 */ /* 0x000fc800078e0a25 */
        /* <DEDUP_REMOVED lines=15> */
[----:B------:R-:W-:Y:S01]  /*9e80*/  @P2 IMAD.U32 R3, RZ, RZ, UR7 ;  /* 0x00000007ff032e24 */ /* 0x000fe2000f8e00ff */
[----:B--2---:R-:W-:-:S03]  /*9e90*/  @P2 IADD3 R4, P1, PT, R100, 0xc000, RZ ;  /* 0x0000c00064042810 */ /* 0x004fc60007f3e0ff */
        /* <DEDUP_REMOVED lines=9> */
.L_x_73:
[----:B------:R-:W-:Y:S01]  /*9f30*/  BAR.SYNC.DEFER_BLOCKING 0x4, 0x80 ;  /* 0x0102000000007b1d */ /* 0x000fe20000010000 */
[----:B------:R-:W-:Y:S01]  /*9f40*/  VIADD R2, R2, 0x4 ;  /* 0x0000000402027836 */ /* 0x000fe20000000000 */
[----:B------:R-:W-:Y:S02]  /*9f50*/  IADD3 R133, PT, PT, R133, 0x4000, RZ ;  /* 0x0000400085857810 */ /* 0x000fe40007ffe0ff */
[----:B------:R-:W-:Y:S02]  /*9f60*/  LOP3.LUT R132, R132, 0x1, RZ, 0x3c, !PT ;  /* 0x0000000184847812 */ /* 0x000fe400078e3cff */
[----:B------:R-:W-:Y:S05]  /*9f70*/  @P0 BRA `(.L_x_74) ;  /* 0xfffffff400780947 */ /* 0x000fea000383ffff */
[----:B------:R-:W-:Y:S05]  /*9f80*/  BSYNC B1 ;  /* 0x0000000000017941 */ /* 0x000fea0003800000 */
.L_x_67:
[----:B------:R-:W3:Y:S02]  /*9f90*/  S2R R0, SR_TID.X ;  /* 0x0000000000007919 */ /* 0x000ee40000002100 */
[----:B---3--:R-:W-:-:S04]  /*9fa0*/  SHF.R.U32.HI R0, RZ, 0x5, R0 ;  /* 0x00000005ff007819 */ /* 0x008fc80000011600 */
[----:B------:R-:W-:-:S04]  /*9fb0*/  LOP3.LUT R0, R0, 0x3, RZ, 0xc0, !PT ;  /* 0x0000000300007812 */ /* 0x000fc800078ec0ff */
[----:B------:R-:W-:-:S13]  /*9fc0*/  ISETP.NE.AND P0, PT, R0, RZ, PT ;  /* 0x000000ff0000720c */ /* 0x000fda0003f05270 */
[----:B------:R-:W-:Y:S05]  /*9fd0*/  @P0 BRA `(.L_x_75) ;  /* 0x0000000000040947 */ /* 0x000fea0003800000 */
[----:B------:R-:W-:-:S04]  /*9fe0*/  DEPBAR.LE SB0, 0x0 ;  /* 0x000080000000791a */ /* 0x000fc80000000000 */
.L_x_75:
[----:B------:R-:W-:Y:S06]  /*9ff0*/  BAR.SYNC.DEFER_BLOCKING 0x4, 0x80 ;  /* 0x0102000000007b1d */ /* 0x000fec0000010000 */
[----:B------:R-:W-:-:S04]  /*a000*/  DEPBAR.LE SB0, 0x0 ;  /* 0x000080000000791a */ /* 0x000fc80000000000 */
[----:B------:R-:W-:Y:S06]  /*a010*/  BAR.ARV 0x5, 0x1a0 ;  /* 0x0146800000007b1d */ /* 0x000fec0000002000 */
[----:B------:R-:W-:Y:S05]  /*a020*/  EXIT ;  /* 0x000000000000794d */ /* 0x000fea0003800000 */
.L_x_14:
[----:B------:R-:W-:Y:S02]  /*a030*/  MOV R3, UR49 ;  /* 0x0000003100037c02 */ /* 0x000fe40008000f00 */
[----:B------:R-:W-:Y:S02]  /*a040*/  MOV R6, 0x80000000 ;  /* 0x8000000000067802 */ /* 0x000fe40000000f00 */
[----:B------:R-:W-:-:S07]  /*a050*/  MOV R7, 0x80000000 ;  /* 0x8000000000077802 */ /* 0x000fce0000000f00 */
.L_x_76:
[----:B-1----:R1:W2:Y:S02]  /*a060*/  SYNCS.PHASECHK.TRANS64.TRYWAIT P0, [R3+URZ+0x10], R7 ;  /* 0x00001007030075a7 */ /* 0x0022a400080011ff */
[----:B--2---:R-:W-:Y:S05]  /*a070*/  @!P0 NANOSLEEP.SYNCS 0x989680 ;  /* 0x009896800000895d */ /* 0x004fea0003900000 */
[----:B------:R-:W2:Y:S02]  /*a080*/  @!P0 SYNCS.PHASECHK.TRANS64 P0, [R3+URZ+0x10], R7 ;  /* 0x00001007030085a7 */ /* 0x000ea400080010ff */
[----:B--2---:R-:W-:Y:S05]  /*a090*/  @!P0 BRA `(.L_x_76) ;  /* 0xfffffffc00f08947 */ /* 0x004fea000383ffff */
[----:B------:R-:W-:Y:S05]  /*a0a0*/  BRA `(.L_x_77) ;  /* 0xffffff6c00247947 */ /* 0x000fea000383ffff */
.L_x_15:
[----:B------:R-:W-:Y:S01]  /*a0b0*/  HFMA2 R6, -RZ, RZ, -0.0 , 0 ;  /* 0x80000000ff067431 */ /* 0x000fe200000001ff */
[----:B------:R-:W-:Y:S02]  /*a0c0*/  MOV R3, UR49 ;  /* 0x0000003100037c02 */ /* 0x000fe40008000f00 */
[----:B------:R-:W-:-:S07]  /*a0d0*/  MOV R7, 0x80000000 ;  /* 0x8000000000077802 */ /* 0x000fce0000000f00 */
.L_x_78:
[----:B-1----:R1:W2:Y:S02]  /*a0e0*/  SYNCS.PHASECHK.TRANS64.TRYWAIT P0, [R3+URZ+0x40], R7 ;  /* 0x00004007030075a7 */ /* 0x0022a400080011ff */
[----:B--2---:R-:W-:Y:S05]  /*a0f0*/  @!P0 NANOSLEEP.SYNCS 0x989680 ;  /* 0x009896800000895d */ /* 0x004fea0003900000 */
[----:B------:R-:W2:Y:S02]  /*a100*/  @!P0 SYNCS.PHASECHK.TRANS64 P0, [R3+URZ+0x40], R7 ;  /* 0x00004007030085a7 */ /* 0x000ea400080010ff */
[----:B--2---:R-:W-:Y:S05]  /*a110*/  @!P0 BRA `(.L_x_78) ;  /* 0xfffffffc00f08947 */ /* 0x004fea000383ffff */
[----:B------:R-:W-:Y:S05]  /*a120*/  BRA `(.L_x_79) ;  /* 0xffffff6c00ac7947 */ /* 0x000fea000383ffff */
.L_x_16:
[----:B------:R-:W-:Y:S01]  /*a130*/  HFMA2 R6, -RZ, RZ, -0.0 , 0 ;  /* 0x80000000ff067431 */ /* 0x000fe200000001ff */
[----:B------:R-:W-:Y:S02]  /*a140*/  MOV R3, UR49 ;  /* 0x0000003100037c02 */ /* 0x000fe40008000f00 */
[----:B------:R-:W-:-:S07]  /*a150*/  MOV R7, 0x80000000 ;  /* 0x8000000000077802 */ /* 0x000fce0000000f00 */
.L_x_80:
[----:B-1----:R1:W2:Y:S02]  /*a160*/  SYNCS.PHASECHK.TRANS64.TRYWAIT P0, [R3+URZ+0x28], R7 ;  /* 0x00002807030075a7 */ /* 0x0022a400080011ff */
[----:B--2---:R-:W-:Y:S05]  /*a170*/  @!P0 NANOSLEEP.SYNCS 0x989680 ;  /* 0x009896800000895d */ /* 0x004fea0003900000 */
[----:B------:R-:W2:Y:S02]  /*a180*/  @!P0 SYNCS.PHASECHK.TRANS64 P0, [R3+URZ+0x28], R7 ;  /* 0x00002807030085a7 */ /* 0x000ea400080010ff */
[----:B--2---:R-:W-:Y:S05]  /*a190*/  @!P0 BRA `(.L_x_80) ;  /* 0xfffffffc00f08947 */ /* 0x004fea000383ffff */
[----:B------:R-:W-:Y:S05]  /*a1a0*/  BRA `(.L_x_81) ;  /* 0xffffff6c00fc7947 */ /* 0x000fea000383ffff */
.L_x_17:
[----:B------:R-:W-:Y:S01]  /*a1b0*/  HFMA2 R4, -RZ, RZ, -0.0 , 0 ;  /* 0x80000000ff047431 */ /* 0x000fe200000001ff */
[----:B------:R-:W-:Y:S02]  /*a1c0*/  MOV R3, UR49 ;  /* 0x0000003100037c02 */ /* 0x000fe40008000f00 */
[----:B------:R-:W-:-:S07]  /*a1d0*/  MOV R5, 0x80000000 ;  /* 0x8000000000057802 */ /* 0x000fce0000000f00 */
.L_x_82:
[----:B-1----:R1:W2:Y:S02]  /*a1e0*/  SYNCS.PHASECHK.TRANS64.TRYWAIT P0, [R3+URZ+0x58], R5 ;  /* 0x00005805030075a7 */ /* 0x0022a400080011ff */
[----:B--2---:R-:W-:Y:S05]  /*a1f0*/  @!P0 NANOSLEEP.SYNCS 0x989680 ;  /* 0x009896800000895d */ /* 0x004fea0003900000 */
[----:B------:R-:W2:Y:S02]  /*a200*/  @!P0 SYNCS.PHASECHK.TRANS64 P0, [R3+URZ+0x58], R5 ;  /* 0x00005805030085a7 */ /* 0x000ea400080010ff */
[----:B--2---:R-:W-:Y:S05]  /*a210*/  @!P0 BRA `(.L_x_82) ;  /* 0xfffffffc00f08947 */ /* 0x004fea000383ffff */
[----:B------:R-:W-:Y:S05]  /*a220*/  BRA `(.L_x_83) ;  /* 0xffffff7000847947 */ /* 0x000fea000383ffff */
.L_x_19:
[----:B------:R-:W-:Y:S02]  /*a230*/  MOV R3, UR33 ;  /* 0x0000002100037c02 */ /* 0x000fe40008000f00 */
[-C--:B------:R-:W-:Y:S02]  /*a240*/  MOV R8, R5.reuse ;  /* 0x0000000500087202 */ /* 0x080fe40000000f00 */
[----:B------:R-:W-:-:S07]  /*a250*/  MOV R9, R5 ;  /* 0x0000000500097202 */ /* 0x000fce0000000f00 */
.L_x_84:
[----:B-1----:R1:W2:Y:S02]  /*a260*/  SYNCS.PHASECHK.TRANS64.TRYWAIT P0, [R3+URZ+0x10], R9 ;  /* 0x00001009030075a7 */ /* 0x0022a400080011ff */
[----:B--2---:R-:W-:Y:S05]  /*a270*/  @!P0 NANOSLEEP.SYNCS 0x989680 ;  /* 0x009896800000895d */ /* 0x004fea0003900000 */
[----:B------:R-:W2:Y:S02]  /*a280*/  @!P0 SYNCS.PHASECHK.TRANS64 P0, [R3+URZ+0x10], R9 ;  /* 0x00001009030085a7 */ /* 0x000ea400080010ff */
[----:B--2---:R-:W-:Y:S05]  /*a290*/  @!P0 BRA `(.L_x_84) ;  /* 0xfffffffc00f08947 */ /* 0x004fea000383ffff */
[----:B------:R-:W-:Y:S05]  /*a2a0*/  BRA `(.L_x_85) ;  /* 0xffffff74004c7947 */ /* 0x000fea000383ffff */
.L_x_20:
[----:B------:R-:W-:Y:S02]  /*a2b0*/  MOV R3, UR33 ;  /* 0x0000002100037c02 */ /* 0x000fe40008000f00 */
[-C--:B------:R-:W-:Y:S02]  /*a2c0*/  MOV R8, R5.reuse ;  /* 0x0000000500087202 */ /* 0x080fe40000000f00 */
[----:B------:R-:W-:-:S07]  /*a2d0*/  MOV R9, R5 ;  /* 0x0000000500097202 */ /* 0x000fce0000000f00 */
.L_x_86:
[----:B-1----:R1:W2:Y:S02]  /*a2e0*/  SYNCS.PHASECHK.TRANS64.TRYWAIT P0, [R3+URZ+0x40], R9 ;  /* 0x00004009030075a7 */ /* 0x0022a400080011ff */
[----:B--2---:R-:W-:Y:S05]  /*a2f0*/  @!P0 NANOSLEEP.SYNCS 0x989680 ;  /* 0x009896800000895d */ /* 0x004fea0003900000 */
[----:B------:R-:W2:Y:S02]  /*a300*/  @!P0 SYNCS.PHASECHK.TRANS64 P0, [R3+URZ+0x40], R9 ;  /* 0x00004009030085a7 */ /* 0x000ea400080010ff */
[----:B--2---:R-:W-:Y:S05]  /*a310*/  @!P0 BRA `(.L_x_86) ;  /* 0xfffffffc00f08947 */ /* 0x004fea000383ffff */
[----:B------:R-:W-:Y:S05]  /*a320*/  BRA `(.L_x_87) ;  /* 0xffffff74006c7947 */ /* 0x000fea000383ffff */
.L_x_21:
[----:B------:R-:W-:Y:S02]  /*a330*/  MOV R3, UR49 ;  /* 0x0000003100037c02 */ /* 0x000fe40008000f00 */
[-C--:B------:R-:W-:Y:S02]  /*a340*/  MOV R8, R5.reuse ;  /* 0x0000000500087202 */ /* 0x080fe40000000f00 */
[----:B------:R-:W-:-:S07]  /*a350*/  MOV R9, R5 ;  /* 0x0000000500097202 */ /* 0x000fce0000000f00 */
.L_x_88:
[----:B-1----:R1:W2:Y:S02]  /*a360*/  SYNCS.PHASECHK.TRANS64.TRYWAIT P0, [R3+URZ+0x28], R9 ;  /* 0x00002809030075a7 */ /* 0x0022a400080011ff */
[----:B--2---:R-:W-:Y:S05]  /*a370*/  @!P0 NANOSLEEP.SYNCS 0x989680 ;  /* 0x009896800000895d */ /* 0x004fea0003900000 */
[----:B------:R-:W2:Y:S02]  /*a380*/  @!P0 SYNCS.PHASECHK.TRANS64 P0, [R3+URZ+0x28], R9 ;  /* 0x00002809030085a7 */ /* 0x000ea400080010ff */
[----:B--2---:R-:W-:Y:S05]  /*a390*/  @!P0 BRA `(.L_x_88) ;  /* 0xfffffffc00f08947 */ /* 0x004fea000383ffff */
[----:B------:R-:W-:Y:S05]  /*a3a0*/  BRA `(.L_x_89) ;  /* 0xffffff74008c7947 */ /* 0x000fea000383ffff */
.L_x_22:
[----:B------:R-:W-:Y:S02]  /*a3b0*/  MOV R3, UR49 ;  /* 0x0000003100037c02 */ /* 0x000fe40008000f00 */
[-C--:B------:R-:W-:Y:S02]  /*a3c0*/  MOV R8, R5.reuse ;  /* 0x0000000500087202 */ /* 0x080fe40000000f00 */
[----:B------:R-:W-:-:S07]  /*a3d0*/  MOV R9, R5 ;  /* 0x0000000500097202 */ /* 0x000fce0000000f00 */
.L_x_90:
[----:B-1----:R1:W2:Y:S02]  /*a3e0*/  SYNCS.PHASECHK.TRANS64.TRYWAIT P0, [R3+URZ+0x58], R9 ;  /* 0x00005809030075a7 */ /* 0x0022a400080011ff */
[----:B--2---:R-:W-:Y:S05]  /*a3f0*/  @!P0 NANOSLEEP.SYNCS 0x989680 ;  /* 0x009896800000895d */ /* 0x004fea0003900000 */
[----:B------:R-:W2:Y:S02]  /*a400*/  @!P0 SYNCS.PHASECHK.TRANS64 P0, [R3+URZ+0x58], R9 ;  /* 0x00005809030085a7 */ /* 0x000ea400080010ff */
[----:B--2---:R-:W-:Y:S05]  /*a410*/  @!P0 BRA `(.L_x_90) ;  /* 0xfffffffc00f08947 */ /* 0x004fea000383ffff */
[----:B------:R-:W-:Y:S05]  /*a420*/  BRA `(.L_x_91) ;  /* 0xffffff7400bc7947 */ /* 0x000fea000383ffff */
.L_x_24:
[----:B------:R-:W-:-:S07]  /*a430*/  MOV R9, R8 ;  /* 0x0000000800097202 */ /* 0x000fce0000000f00 */
.L_x_92:
[----:B-1----:R1:W2:Y:S02]  /*a440*/  SYNCS.PHASECHK.TRANS64.TRYWAIT P0, [R4+URZ+0x10], R9 ;  /* 0x00001009040075a7 */ /* 0x0022a400080011ff */
[----:B--2---:R-:W-:Y:S05]  /*a450*/  @!P0 NANOSLEEP.SYNCS 0x989680 ;  /* 0x009896800000895d */ /* 0x004fea0003900000 */
[----:B------:R-:W2:Y:S02]  /*a460*/  @!P0 SYNCS.PHASECHK.TRANS64 P0, [R4+URZ+0x10], R9 ;  /* 0x00001009040085a7 */ /* 0x000ea400080010ff */
[----:B--2---:R-:W-:Y:S05]  /*a470*/  @!P0 BRA `(.L_x_92) ;  /* 0xfffffffc00f08947 */ /* 0x004fea000383ffff */
[----:B------:R-:W-:Y:S05]  /*a480*/  BRA `(.L_x_93) ;  /* 0xffffff7400f47947 */ /* 0x000fea000383ffff */
.L_x_25:
[----:B-1----:R-:W-:-:S07]  /*a490*/  MOV R9, R8 ;  /* 0x0000000800097202 */ /* 0x002fce0000000f00 */
.L_x_94:
[----:B-1----:R1:W2:Y:S02]  /*a4a0*/  SYNCS.PHASECHK.TRANS64.TRYWAIT P0, [R4+URZ+0x40], R9 ;  /* 0x00004009040075a7 */ /* 0x0022a400080011ff */
[----:B--2---:R-:W-:Y:S05]  /*a4b0*/  @!P0 NANOSLEEP.SYNCS 0x989680 ;  /* 0x009896800000895d */ /* 0x004fea0003900000 */
[----:B------:R-:W2:Y:S02]  /*a4c0*/  @!P0 SYNCS.PHASECHK.TRANS64 P0, [R4+URZ+0x40], R9 ;  /* 0x00004009040085a7 */ /* 0x000ea400080010ff */
[----:B--2---:R-:W-:Y:S05]  /*a4d0*/  @!P0 BRA `(.L_x_94) ;  /* 0xfffffffc00f08947 */ /* 0x004fea000383ffff */
[----:B------:R-:W-:Y:S05]  /*a4e0*/  BRA `(.L_x_95) ;  /* 0xffffff7400f07947 */ /* 0x000fea000383ffff */
.L_x_26:
[----:B------:R-:W-:Y:S02]  /*a4f0*/  MOV R3, UR49 ;  /* 0x0000003100037c02 */ /* 0x000fe40008000f00 */
[----:B------:R-:W-:-:S07]  /*a500*/  MOV R7, R6 ;  /* 0x0000000600077202 */ /* 0x000fce0000000f00 */
.L_x_96:
[----:B--2---:R2:W3:Y:S02]  /*a510*/  SYNCS.PHASECHK.TRANS64.TRYWAIT P0, [R3+URZ+0x28], R7 ;  /* 0x00002807030075a7 */ /* 0x0044e400080011ff */
[----:B---3--:R-:W-:Y:S05]  /*a520*/  @!P0 NANOSLEEP.SYNCS 0x989680 ;  /* 0x009896800000895d */ /* 0x008fea0003900000 */
[----:B------:R-:W3:Y:S02]  /*a530*/  @!P0 SYNCS.PHASECHK.TRANS64 P0, [R3+URZ+0x28], R7 ;  /* 0x00002807030085a7 */ /* 0x000ee400080010ff */
[----:B---3--:R-:W-:Y:S05]  /*a540*/  @!P0 BRA `(.L_x_96) ;  /* 0xfffffffc00f08947 */ /* 0x008fea000383ffff */
[----:B------:R-:W-:Y:S05]  /*a550*/  BRA `(.L_x_97) ;  /* 0xffffff7400ec7947 */ /* 0x000fea000383ffff */
.L_x_27:
[----:B------:R-:W-:Y:S02]  /*a560*/  MOV R3, UR49 ;  /* 0x0000003100037c02 */ /* 0x000fe40008000f00 */
[----:B------:R-:W-:-:S07]  /*a570*/  MOV R7, R6 ;  /* 0x0000000600077202 */ /* 0x000fce0000000f00 */
.L_x_98:
[----:B--2---:R2:W3:Y:S02]  /*a580*/  SYNCS.PHASECHK.TRANS64.TRYWAIT P0, [R3+URZ+0x58], R7 ;  /* 0x00005807030075a7 */ /* 0x0044e400080011ff */
[----:B---3--:R-:W-:Y:S05]  /*a590*/  @!P0 NANOSLEEP.SYNCS 0x989680 ;  /* 0x009896800000895d */ /* 0x008fea0003900000 */
[----:B------:R-:W3:Y:S02]  /*a5a0*/  @!P0 SYNCS.PHASECHK.TRANS64 P0, [R3+URZ+0x58], R7 ;  /* 0x00005807030085a7 */ /* 0x000ee400080010ff */
[----:B---3--:R-:W-:Y:S05]  /*a5b0*/  @!P0 BRA `(.L_x_98) ;  /* 0xfffffffc00f08947 */ /* 0x008fea000383ffff */
[----:B------:R-:W-:Y:S05]  /*a5c0*/  BRA `(.L_x_99) ;  /* 0xffffff7400e47947 */ /* 0x000fea000383ffff */
.L_x_32:
[----:B-1----:R-:W-:-:S04]  /*a5d0*/  MOV R3, UR16 ;  /* 0x0000001000037c02 */ /* 0x002fc80008000f00 */
[----:B------:R1:W2:Y:S03]  /*a5e0*/  SYNCS.PHASECHK.TRANS64.TRYWAIT P0, [R3+URZ], RZ ;  /* 0x000000ff030075a7 */ /* 0x0002a600080011ff */
[----:B--2---:R-:W-:Y:S05]  /*a5f0*/  @!P0 NANOSLEEP.SYNCS 0x989680 ;  /* 0x009896800000895d */ /* 0x004fea0003900000 */
[----:B------:R-:W2:Y:S02]  /*a600*/  @!P0 SYNCS.PHASECHK.TRANS64 P0, [R3+URZ], RZ ;  /* 0x000000ff030085a7 */ /* 0x000ea400080010ff */
[----:B--2---:R-:W-:Y:S05]  /*a610*/  @!P0 BRA `(.L_x_32) ;  /* 0xfffffffc00ec8947 */ /* 0x004fea000383ffff */
[----:B------:R-:W-:Y:S05]  /*a620*/  BRA `(.L_x_100) ;  /* 0xffffff7c009c7947 */ /* 0x000fea000383ffff */
.L_x_33:
[----:B------:R-:W-:Y:S01]  /*a630*/  HFMA2 R8, -RZ, RZ, -0.0 , 0 ;  /* 0x80000000ff087431 */ /* 0x000fe200000001ff */
[----:B------:R-:W-:Y:S02]  /*a640*/  MOV R6, UR16 ;  /* 0x0000001000067c02 */ /* 0x000fe40008000f00 */
[----:B------:R-:W-:-:S07]  /*a650*/  MOV R9, 0x80000000 ;  /* 0x8000000000097802 */ /* 0x000fce0000000f00 */
.L_x_101:
[----:B-1----:R1:W2:Y:S02]  /*a660*/  SYNCS.PHASECHK.TRANS64.TRYWAIT P0, [R6+URZ+0x68], R9 ;  /* 0x00006809060075a7 */ /* 0x0022a400080011ff */
[----:B--2---:R-:W-:Y:S05]  /*a670*/  @!P0 NANOSLEEP.SYNCS 0x989680 ;  /* 0x009896800000895d */ /* 0x004fea0003900000 */
[----:B------:R-:W2:Y:S02]  /*a680*/  @!P0 SYNCS.PHASECHK.TRANS64 P0, [R6+URZ+0x68], R9 ;  /* 0x00006809060085a7 */ /* 0x000ea400080010ff */
[----:B--2---:R-:W-:Y:S05]  /*a690*/  @!P0 BRA `(.L_x_101) ;  /* 0xfffffffc00f08947 */ /* 0x004fea000383ffff */
[----:B------:R-:W-:Y:S05]  /*a6a0*/  BRA `(.L_x_102) ;  /* 0xffffff7c008c7947 */ /* 0x000fea000383ffff */
.L_x_34:
[----:B------:R-:W-:-:S07]  /*a6b0*/  MOV R3, UR16 ;  /* 0x0000001000037c02 */ /* 0x000fce0008000f00 */
.L_x_103:
[----:B--2---:R2:W3:Y:S02]  /*a6c0*/  SYNCS.PHASECHK.TRANS64.TRYWAIT P0, [R3+URZ+0x20], RZ ;  /* 0x000020ff030075a7 */ /* 0x0044e400080011ff */
[----:B---3--:R-:W-:Y:S05]  /*a6d0*/  @!P0 NANOSLEEP.SYNCS 0x989680 ;  /* 0x009896800000895d */ /* 0x008fea0003900000 */
[----:B------:R-:W3:Y:S02]  /*a6e0*/  @!P0 SYNCS.PHASECHK.TRANS64 P0, [R3+URZ+0x20], RZ ;  /* 0x000020ff030085a7 */ /* 0x000ee400080010ff */
[----:B---3--:R-:W-:Y:S05]  /*a6f0*/  @!P0 BRA `(.L_x_103) ;  /* 0xfffffffc00f08947 */ /* 0x008fea000383ffff */
[----:B------:R-:W-:Y:S05]  /*a700*/  BRA `(.L_x_104) ;  /* 0xffffff8000987947 */ /* 0x000fea000383ffff */
.L_x_35:
[----:B------:R-:W-:Y:S01]  /*a710*/  HFMA2 R4, -RZ, RZ, -0.0 , 0 ;  /* 0x80000000ff047431 */ /* 0x000fe200000001ff */
[----:B--2---:R-:W-:Y:S02]  /*a720*/  MOV R3, UR16 ;  /* 0x0000001000037c02 */ /* 0x004fe40008000f00 */
[----:B------:R-:W-:-:S07]  /*a730*/  MOV R5, 0x80000000 ;  /* 0x8000000000057802 */ /* 0x000fce0000000f00 */
.L_x_105:
[----:B--2---:R2:W3:Y:S02]  /*a740*/  SYNCS.PHASECHK.TRANS64.TRYWAIT P0, [R3+URZ+0x78], R5 ;  /* 0x00007805030075a7 */ /* 0x0044e400080011ff */
[----:B---3--:R-:W-:Y:S05]  /*a750*/  @!P0 NANOSLEEP.SYNCS 0x989680 ;  /* 0x009896800000895d */ /* 0x008fea0003900000 */
[----:B------:R-:W3:Y:S02]  /*a760*/  @!P0 SYNCS.PHASECHK.TRANS64 P0, [R3+URZ+0x78], R5 ;  /* 0x00007805030085a7 */ /* 0x000ee400080010ff */
[----:B---3--:R-:W-:Y:S05]  /*a770*/  @!P0 BRA `(.L_x_105) ;  /* 0xfffffffc00f08947 */ /* 0x008fea000383ffff */
[----:B------:R-:W-:Y:S05]  /*a780*/  BRA `(.L_x_106) ;  /* 0xffffff8000807947 */ /* 0x000fea000383ffff */
.L_x_36:
[----:B------:R-:W-:Y:S02]  /*a790*/  MOV R5, UR16 ;  /* 0x0000001000057c02 */ /* 0x000fe40008000f00 */
[----:B-1----:R-:W-:Y:S02]  /*a7a0*/  MOV R6, 0x80000000 ;  /* 0x8000000000067802 */ /* 0x002fe40000000f00 */
[----:B------:R-:W-:-:S07]  /*a7b0*/  MOV R7, 0x80000000 ;  /* 0x8000000000077802 */ /* 0x000fce0000000f00 */
.L_x_107:
[----:B-1----:R1:W2:Y:S02]  /*a7c0*/  SYNCS.PHASECHK.TRANS64.TRYWAIT P0, [R5+URZ+0xb8], R7 ;  /* 0x0000b807050075a7 */ /* 0x0022a400080011ff */
[----:B--2---:R-:W-:Y:S05]  /*a7d0*/  @!P0 NANOSLEEP.SYNCS 0x989680 ;  /* 0x009896800000895d */ /* 0x004fea0003900000 */
[----:B------:R-:W2:Y:S02]  /*a7e0*/  @!P0 SYNCS.PHASECHK.TRANS64 P0, [R5+URZ+0xb8], R7 ;  /* 0x0000b807050085a7 */ /* 0x000ea400080010ff */
[----:B--2---:R-:W-:Y:S05]  /*a7f0*/  @!P0 BRA `(.L_x_107) ;  /* 0xfffffffc00f08947 */ /* 0x004fea000383ffff */
[----:B------:R-:W-:Y:S05]  /*a800*/  BRA `(.L_x_108) ;  /* 0xffffff8000707947 */ /* 0x000fea000383ffff */
.L_x_37:
[----:B------:R-:W-:-:S07]  /*a810*/  MOV R7, UR16 ;  /* 0x0000001000077c02 */ /* 0x000fce0008000f00 */
.L_x_109:
[----:B-1----:R1:W2:Y:S02]  /*a820*/  SYNCS.PHASECHK.TRANS64.TRYWAIT P0, [R7+URZ+0x68], RZ ;  /* 0x000068ff070075a7 */ /* 0x0022a400080011ff */
[----:B--2---:R-:W-:Y:S05]  /*a830*/  @!P0 NANOSLEEP.SYNCS 0x989680 ;  /* 0x009896800000895d */ /* 0x004fea0003900000 */
[----:B------:R-:W2:Y:S02]  /*a840*/  @!P0 SYNCS.PHASECHK.TRANS64 P0, [R7+URZ+0x68], RZ ;  /* 0x000068ff070085a7 */ /* 0x000ea400080010ff */
[----:B--2---:R-:W-:Y:S05]  /*a850*/  @!P0 BRA `(.L_x_109) ;  /* 0xfffffffc00f08947 */ /* 0x004fea000383ffff */
[----:B------:R-:W-:Y:S05]  /*a860*/  BRA `(.L_x_110) ;  /* 0xffffff8400807947 */ /* 0x000fea000383ffff */
.L_x_39:
[----:B------:R-:W-:Y:S02]  /*a870*/  MOV R19, UR4 ;  /* 0x0000000400137c02 */ /* 0x000fe40008000f00 */
[-C--:B------:R-:W-:Y:S02]  /*a880*/  MOV R26, R20.reuse ;  /* 0x00000014001a7202 */ /* 0x080fe40000000f00 */
[----:B------:R-:W-:Y:S07]  /*a890*/  MOV R27, R20 ;  /* 0x00000014001b7202 */ /* 0x000fee0000000f00 */
.L_x_111:
[----:B-1----:R1:W2:Y:S02]  /*a8a0*/  SYNCS.PHASECHK.TRANS64.TRYWAIT P0, [R19+URZ], R27 ;  /* 0x0000001b130075a7 */ /* 0x0022a400080011ff */
[----:B--2---:R-:W-:Y:S05]  /*a8b0*/  @!P0 NANOSLEEP.SYNCS 0x989680 ;  /* 0x009896800000895d */ /* 0x004fea0003900000 */
[----:B------:R-:W2:Y:S02]  /*a8c0*/  @!P0 SYNCS.PHASECHK.TRANS64 P0, [R19+URZ], R27 ;  /* 0x0000001b130085a7 */ /* 0x000ea400080010ff */
[----:B--2---:R-:W-:Y:S05]  /*a8d0*/  @!P0 BRA `(.L_x_111) ;  /* 0xfffffffc00f08947 */ /* 0x004fea000383ffff */
[----:B------:R-:W-:Y:S05]  /*a8e0*/  BRA `(.L_x_112) ;  /* 0xffffff9400d07947 */ /* 0x000fea000383ffff */
.L_x_40:
[----:B------:R-:W-:Y:S02]  /*a8f0*/  MOV R26, UR16 ;  /* 0x00000010001a7c02 */ /* 0x000fe40008000f00 */
[-C--:B------:R-:W-:Y:S02]  /*a900*/  MOV R28, R27.reuse ;  /* 0x0000001b001c7202 */ /* 0x080fe40000000f00 */
[----:B------:R-:W-:Y:S07]  /*a910*/  MOV R29, R27 ;  /* 0x0000001b001d7202 */ /* 0x000fee0000000f00 */
.L_x_113:
[----:B-1----:R1:W2:Y:S02]  /*a920*/  SYNCS.PHASECHK.TRANS64.TRYWAIT P0, [R26+URZ+0x80], R29 ;  /* 0x0000801d1a0075a7 */ /* 0x0022a400080011ff */
[----:B--2---:R-:W-:Y:S05]  /*a930*/  @!P0 NANOSLEEP.SYNCS 0x989680 ;  /* 0x009896800000895d */ /* 0x004fea0003900000 */
[----:B------:R-:W2:Y:S02]  /*a940*/  @!P0 SYNCS.PHASECHK.TRANS64 P0, [R26+URZ+0x80], R29 ;  /* 0x0000801d1a0085a7 */ /* 0x000ea400080010ff */
[----:B--2---:R-:W-:Y:S05]  /*a950*/  @!P0 BRA `(.L_x_113) ;  /* 0xfffffffc00f08947 */ /* 0x004fea000383ffff */
[----:B------:R-:W-:Y:S05]  /*a960*/  BRA `(.L_x_114) ;  /* 0xffffff9800a47947 */ /* 0x000fea000383ffff */
.L_x_41:
[----:B------:R-:W-:Y:S02]  /*a970*/  MOV R19, UR16 ;  /* 0x0000001000137c02 */ /* 0x000fe40008000f00 */
[-C--:B------:R-:W-:Y:S02]  /*a980*/  MOV R28, R27.reuse ;  /* 0x0000001b001c7202 */ /* 0x080fe40000000f00 */
[----:B------:R-:W-:Y:S07]  /*a990*/  MOV R29, R27 ;  /* 0x0000001b001d7202 */ /* 0x000fee0000000f00 */
.L_x_115:
[----:B-1----:R1:W2:Y:S02]  /*a9a0*/  SYNCS.PHASECHK.TRANS64.TRYWAIT P0, [R19+URZ+0x20], R29 ;  /* 0x0000201d130075a7 */ /* 0x0022a400080011ff */
[----:B--2---:R-:W-:Y:S05]  /*a9b0*/  @!P0 NANOSLEEP.SYNCS 0x989680 ;  /* 0x009896800000895d */ /* 0x004fea0003900000 */
[----:B------:R-:W2:Y:S02]  /*a9c0*/  @!P0 SYNCS.PHASECHK.TRANS64 P0, [R19+URZ+0x20], R29 ;  /* 0x0000201d130085a7 */ /* 0x000ea400080010ff */
[----:B--2---:R-:W-:Y:S05]  /*a9d0*/  @!P0 BRA `(.L_x_115) ;  /* 0xfffffffc00f08947 */ /* 0x004fea000383ffff */
[----:B------:R-:W-:Y:S05]  /*a9e0*/  BRA `(.L_x_116) ;  /* 0xffffffa000c47947 */ /* 0x000fea000383ffff */
.L_x_42:
[----:B------:R-:W-:Y:S02]  /*a9f0*/  MOV R20, UR16 ;  /* 0x0000001000147c02 */ /* 0x000fe40008000f00 */
[----:B------:R-:W-:Y:S07]  /*aa00*/  MOV R27, R26 ;  /* 0x0000001a001b7202 */ /* 0x000fee0000000f00 */
.L_x_117:
[----:B-1----:R1:W2:Y:S02]  /*aa10*/  SYNCS.PHASECHK.TRANS64.TRYWAIT P0, [R20+URZ+0xb8], R27 ;  /* 0x0000b81b140075a7 */ /* 0x0022a400080011ff */
[----:B--2---:R-:W-:Y:S05]  /*aa20*/  @!P0 NANOSLEEP.SYNCS 0x989680 ;  /* 0x009896800000895d */ /* 0x004fea0003900000 */
[----:B------:R-:W2:Y:S02]  /*aa30*/  @!P0 SYNCS.PHASECHK.TRANS64 P0, [R20+URZ+0xb8], R27 ;  /* 0x0000b81b140085a7 */ /* 0x000ea400080010ff */
[----:B--2---:R-:W-:Y:S05]  /*aa40*/  @!P0 BRA `(.L_x_117) ;  /* 0xfffffffc00f08947 */ /* 0x004fea000383ffff */
[----:B------:R-:W-:Y:S05]  /*aa50*/  BRA `(.L_x_118) ;  /* 0xffffffa000b47947 */ /* 0x000fea000383ffff */
.L_x_43:
[----:B------:R-:W-:Y:S02]  /*aa60*/  SHF.L.U32 R26, R21, 0x1f, RZ ;  /* 0x0000001f151a7819 */ /* 0x000fe400000006ff */
[----:B------:R-:W-:Y:S02]  /*aa70*/  MOV R19, UR16 ;  /* 0x0000001000137c02 */ /* 0x000fe40008000f00 */
[----:B------:R-:W-:Y:S07]  /*aa80*/  MOV R27, R26 ;  /* 0x0000001a001b7202 */ /* 0x000fee0000000f00 */
.L_x_119:
[----:B-1----:R1:W2:Y:S02]  /*aa90*/  SYNCS.PHASECHK.TRANS64.TRYWAIT P0, [R19+URZ+0x68], R27 ;  /* 0x0000681b130075a7 */ /* 0x0022a400080011ff */
[----:B--2---:R-:W-:Y:S05]  /*aaa0*/  @!P0 NANOSLEEP.SYNCS 0x989680 ;  /* 0x009896800000895d */ /* 0x004fea0003900000 */
[----:B------:R-:W2:Y:S02]  /*aab0*/  @!P0 SYNCS.PHASECHK.TRANS64 P0, [R19+URZ+0x68], R27 ;  /* 0x0000681b130085a7 */ /* 0x000ea400080010ff */
[----:B--2---:R-:W-:Y:S05]  /*aac0*/  @!P0 BRA `(.L_x_119) ;  /* 0xfffffffc00f08947 */ /* 0x004fea000383ffff */
[----:B------:R-:W-:Y:S05]  /*aad0*/  BRA `(.L_x_120) ;  /* 0xffffffa400107947 */ /* 0x000fea000383ffff */
.L_x_45:
[----:B------:R-:W-:Y:S02]  /*aae0*/  MOV R3, UR16 ;  /* 0x0000001000037c02 */ /* 0x000fe40008000f00 */
[----:B------:R-:W-:Y:S02]  /*aaf0*/  MOV R6, 0x80000000 ;  /* 0x8000000000067802 */ /* 0x000fe40000000f00 */
[----:B-1----:R-:W-:-:S07]  /*ab00*/  MOV R7, 0x80000000 ;  /* 0x8000000000077802 */ /* 0x002fce0000000f00 */
.L_x_121:
[----:B-1----:R1:W2:Y:S02]  /*ab10*/  SYNCS.PHASECHK.TRANS64.TRYWAIT P0, [R3+URZ+0xa0], R7 ;  /* 0x0000a007030075a7 */ /* 0x0022a400080011ff */
[----:B--2---:R-:W-:Y:S05]  /*ab20*/  @!P0 NANOSLEEP.SYNCS 0x989680 ;  /* 0x009896800000895d */ /* 0x004fea0003900000 */
[----:B------:R-:W2:Y:S02]  /*ab30*/  @!P0 SYNCS.PHASECHK.TRANS64 P0, [R3+URZ+0xa0], R7 ;  /* 0x0000a007030085a7 */ /* 0x000ea400080010ff */
[----:B--2---:R-:W-:Y:S05]  /*ab40*/  @!P0 BRA `(.L_x_121) ;  /* 0xfffffffc00f08947 */ /* 0x004fea000383ffff */
[----:B------:R-:W-:Y:S05]  /*ab50*/  BRA `(.L_x_122) ;  /* 0xffffffa400cc7947 */ /* 0x000fea000383ffff */
.L_x_46:
[----:B------:R-:W-:Y:S01]  /*ab60*/  HFMA2 R4, -RZ, RZ, -0.0 , 0 ;  /* 0x80000000ff047431 */ /* 0x000fe200000001ff */
[----:B-1----:R-:W-:Y:S02]  /*ab70*/  MOV R3, UR16 ;  /* 0x0000001000037c02 */ /* 0x002fe40008000f00 */
[----:B------:R-:W-:-:S07]  /*ab80*/  MOV R5, 0x80000000 ;  /* 0x8000000000057802 */ /* 0x000fce0000000f00 */
.L_x_123:
[----:B-1----:R1:W2:Y:S02]  /*ab90*/  SYNCS.PHASECHK.TRANS64.TRYWAIT P0, [R3+URZ+0xa8], R5 ;  /* 0x0000a805030075a7 */ /* 0x0022a400080011ff */
[----:B--2---:R-:W-:Y:S05]  /*aba0*/  @!P0 NANOSLEEP.SYNCS 0x989680 ;  /* 0x009896800000895d */ /* 0x004fea0003900000 */
[----:B------:R-:W2:Y:S02]  /*abb0*/  @!P0 SYNCS.PHASECHK.TRANS64 P0, [R3+URZ+0xa8], R5 ;  /* 0x0000a805030085a7 */ /* 0x000ea400080010ff */
[----:B--2---:R-:W-:Y:S05]  /*abc0*/  @!P0 BRA `(.L_x_123) ;  /* 0xfffffffc00f08947 */ /* 0x004fea000383ffff */
[----:B------:R-:W-:Y:S05]  /*abd0*/  BRA `(.L_x_124) ;  /* 0xffffffa400bc7947 */ /* 0x000fea000383ffff */
.L_x_47:
[----:B------:R-:W-:Y:S02]  /*abe0*/  MOV R3, UR16 ;  /* 0x0000001000037c02 */ /* 0x000fe40008000f00 */
[----:B------:R-:W-:-:S07]  /*abf0*/  MOV R7, R6 ;  /* 0x0000000600077202 */ /* 0x000fce0000000f00 */
.L_x_125:
[----:B-1----:R1:W2:Y:S02]  /*ac00*/  SYNCS.PHASECHK.TRANS64.TRYWAIT P0, [R3+URZ+0x80], R7 ;  /* 0x00008007030075a7 */ /* 0x0022a400080011ff */
[----:B--2---:R-:W-:Y:S05]  /*ac10*/  @!P0 NANOSLEEP.SYNCS 0x989680 ;  /* 0x009896800000895d */ /* 0x004fea0003900000 */
[----:B------:R-:W2:Y:S02]  /*ac20*/  @!P0 SYNCS.PHASECHK.TRANS64 P0, [R3+URZ+0x80], R7 ;  /* 0x00008007030085a7 */ /* 0x000ea400080010ff */
[----:B--2---:R-:W-:Y:S05]  /*ac30*/  @!P0 BRA `(.L_x_125) ;  /* 0xfffffffc00f08947 */ /* 0x004fea000383ffff */
[----:B------:R-:W-:Y:S05]  /*ac40*/  BRA `(.L_x_126) ;  /* 0xffffffa8009c7947 */ /* 0x000fea000383ffff */
.L_x_54:
[----:B------:R-:W-:-:S07]  /*ac50*/  MOV R3, R2 ;  /* 0x0000000200037202 */ /* 0x000fce0000000f00 */
.L_x_127:
[----:B-1----:R1:W2:Y:S02]  /*ac60*/  SYNCS.PHASECHK.TRANS64.TRYWAIT P0, [R111+URZ+0x30], R3 ;  /* 0x000030036f0075a7 */ /* 0x0022a400080011ff */
[----:B--2---:R-:W-:Y:S05]  /*ac70*/  @!P0 NANOSLEEP.SYNCS 0x989680 ;  /* 0x009896800000895d */ /* 0x004fea0003900000 */
[----:B------:R-:W2:Y:S02]  /*ac80*/  @!P0 SYNCS.PHASECHK.TRANS64 P0, [R111+URZ+0x30], R3 ;  /* 0x000030036f0085a7 */ /* 0x000ea400080010ff */
[----:B--2---:R-:W-:Y:S05]  /*ac90*/  @!P0 BRA `(.L_x_127) ;  /* 0xfffffffc00f08947 */ /* 0x004fea000383ffff */
[----:B------:R-:W-:Y:S05]  /*aca0*/  BRA `(.L_x_128) ;  /* 0xffffffb400787947 */ /* 0x000fea000383ffff */
.L_x_55:
[----:B------:R-:W-:Y:S02]  /*acb0*/  MOV R6, UR4 ;  /* 0x0000000400067c02 */ /* 0x000fe40008000f00 */
[----:B------:R-:W-:-:S07]  /*acc0*/  MOV R113, R112 ;  /* 0x0000007000717202 */ /* 0x000fce0000000f00 */
.L_x_129:
[----:B-1----:R1:W2:Y:S02]  /*acd0*/  SYNCS.PHASECHK.TRANS64.TRYWAIT P0, [R6+URZ+0x60], R113 ;  /* 0x00006071060075a7 */ /* 0x0022a400080011ff */
[----:B--2---:R-:W-:Y:S05]  /*ace0*/  @!P0 NANOSLEEP.SYNCS 0x989680 ;  /* 0x009896800000895d */ /* 0x004fea0003900000 */
[----:B------:R-:W2:Y:S02]  /*acf0*/  @!P0 SYNCS.PHASECHK.TRANS64 P0, [R6+URZ+0x60], R113 ;  /* 0x00006071060085a7 */ /* 0x000ea400080010ff */
[----:B--2---:R-:W-:Y:S05]  /*ad00*/  @!P0 BRA `(.L_x_129) ;  /* 0xfffffffc00f08947 */ /* 0x004fea000383ffff */
[----:B------:R-:W-:Y:S05]  /*ad10*/  BRA `(.L_x_130) ;  /* 0xffffffb4008c7947 */ /* 0x000fea000383ffff */
.L_x_56:
[----:B------:R-:W-:Y:S02]  /*ad20*/  MOV R4, UR4 ;  /* 0x0000000400047c02 */ /* 0x000fe40008000f00 */
[-C--:B------:R-:W-:Y:S02]  /*ad30*/  MOV R6, R113.reuse ;  /* 0x0000007100067202 */ /* 0x080fe40000000f00 */
[----:B------:R-:W-:-:S07]  /*ad40*/  MOV R7, R113 ;  /* 0x0000007100077202 */ /* 0x000fce0000000f00 */
.L_x_131:
[----:B-1----:R1:W2:Y:S02]  /*ad50*/  SYNCS.PHASECHK.TRANS64.TRYWAIT P0, [R4+URZ+0x50], R7 ;  /* 0x00005007040075a7 */ /* 0x0022a400080011ff */
[----:B--2---:R-:W-:Y:S05]  /*ad60*/  @!P0 NANOSLEEP.SYNCS 0x989680 ;  /* 0x009896800000895d */ /* 0x004fea0003900000 */
[----:B------:R-:W2:Y:S02]  /*ad70*/  @!P0 SYNCS.PHASECHK.TRANS64 P0, [R4+URZ+0x50], R7 ;  /* 0x00005007040085a7 */ /* 0x000ea400080010ff */
[----:B--2---:R-:W-:Y:S05]  /*ad80*/  @!P0 BRA `(.L_x_131) ;  /* 0xfffffffc00f08947 */ /* 0x004fea000383ffff */
[----:B------:R-:W-:Y:S05]  /*ad90*/  BRA `(.L_x_132) ;  /* 0xffffffc400847947 */ /* 0x000fea000383ffff */
.L_x_57:
[----:B------:R-:W-:Y:S02]  /*ada0*/  MOV R4, UR4 ;  /* 0x0000000400047c02 */ /* 0x000fe40008000f00 */
[-C--:B------:R-:W-:Y:S02]  /*adb0*/  MOV R6, R112.reuse ;  /* 0x0000007000067202 */ /* 0x080fe40000000f00 */
[----:B------:R-:W-:-:S07]  /*adc0*/  MOV R7, R112 ;  /* 0x0000007000077202 */ /* 0x000fce0000000f00 */
.L_x_133:
[----:B-1----:R1:W2:Y:S02]  /*add0*/  SYNCS.PHASECHK.TRANS64.TRYWAIT P0, [R4+URZ+0x70], R7 ;  /* 0x00007007040075a7 */ /* 0x0022a400080011ff */
[----:B--2---:R-:W-:Y:S05]  /*ade0*/  @!P0 NANOSLEEP.SYNCS 0x989680 ;  /* 0x009896800000895d */ /* 0x004fea0003900000 */
[----:B------:R-:W2:Y:S02]  /*adf0*/  @!P0 SYNCS.PHASECHK.TRANS64 P0, [R4+URZ+0x70], R7 ;  /* 0x00007007040085a7 */ /* 0x000ea400080010ff */
[----:B--2---:R-:W-:Y:S05]  /*ae00*/  @!P0 BRA `(.L_x_133) ;  /* 0xfffffffc00f08947 */ /* 0x004fea000383ffff */
[----:B------:R-:W-:Y:S05]  /*ae10*/  BRA `(.L_x_134) ;  /* 0xffffffc400847947 */ /* 0x000fea000383ffff */
.L_x_58:
[----:B------:R-:W-:Y:S02]  /*ae20*/  MOV R5, UR4 ;  /* 0x0000000400057c02 */ /* 0x000fe40008000f00 */
[-C--:B------:R-:W-:Y:S02]  /*ae30*/  MOV R6, R111.reuse ;  /* 0x0000006f00067202 */ /* 0x080fe40000000f00 */
[----:B------:R-:W-:-:S07]  /*ae40*/  MOV R7, R111 ;  /* 0x0000006f00077202 */ /* 0x000fce0000000f00 */
.L_x_135:
[----:B-1----:R1:W2:Y:S02]  /*ae50*/  SYNCS.PHASECHK.TRANS64.TRYWAIT P0, [R5+URZ+0x88], R7 ;  /* 0x00008807050075a7 */ /* 0x0022a400080011ff */
[----:B--2---:R-:W-:Y:S05]  /*ae60*/  @!P0 NANOSLEEP.SYNCS 0x989680 ;  /* 0x009896800000895d */ /* 0x004fea0003900000 */
[----:B------:R-:W2:Y:S02]  /*ae70*/  @!P0 SYNCS.PHASECHK.TRANS64 P0, [R5+URZ+0x88], R7 ;  /* 0x00008807050085a7 */ /* 0x000ea400080010ff */
[----:B--2---:R-:W-:Y:S05]  /*ae80*/  @!P0 BRA `(.L_x_135) ;  /* 0xfffffffc00f08947 */ /* 0x004fea000383ffff */
[----:B------:R-:W-:Y:S05]  /*ae90*/  BRA `(.L_x_136) ;  /* 0xffffffc800e47947 */ /* 0x000fea000383ffff */
.L_x_60:
[----:B-1----:R1:W2:Y:S02]  /*aea0*/  SYNCS.PHASECHK.TRANS64.TRYWAIT P0, [R2+URZ+0x90], RZ ;  /* 0x000090ff020075a7 */ /* 0x0022a400080011ff */
[----:B--2---:R-:W-:Y:S05]  /*aeb0*/  @!P0 NANOSLEEP.SYNCS 0x989680 ;  /* 0x009896800000895d */ /* 0x004fea0003900000 */
[----:B------:R-:W2:Y:S02]  /*aec0*/  @!P0 SYNCS.PHASECHK.TRANS64 P0, [R2+URZ+0x90], RZ ;  /* 0x000090ff020085a7 */ /* 0x000ea400080010ff */
[----:B--2---:R-:W-:Y:S05]  /*aed0*/  @!P0 BRA `(.L_x_60) ;  /* 0xfffffffc00f08947 */ /* 0x004fea000383ffff */
[----:B------:R-:W-:Y:S05]  /*aee0*/  BRA `(.L_x_137) ;  /* 0xffffffd000807947 */ /* 0x000fea000383ffff */
.L_x_63:
[----:B--2---:R2:W3:Y:S02]  /*aef0*/  SYNCS.PHASECHK.TRANS64.TRYWAIT P0, [R2+URZ+0x98], RZ ;  /* 0x000098ff020075a7 */ /* 0x0044e400080011ff */
[----:B---3--:R-:W-:Y:S05]  /*af00*/  @!P0 NANOSLEEP.SYNCS 0x989680 ;  /* 0x009896800000895d */ /* 0x008fea0003900000 */
[----:B------:R-:W3:Y:S02]  /*af10*/  @!P0 SYNCS.PHASECHK.TRANS64 P0, [R2+URZ+0x98], RZ ;  /* 0x000098ff020085a7 */ /* 0x000ee400080010ff */
[----:B---3--:R-:W-:Y:S05]  /*af20*/  @!P0 BRA `(.L_x_63) ;  /* 0xfffffffc00f08947 */ /* 0x008fea000383ffff */
[----:B------:R-:W-:Y:S05]  /*af30*/  BRA `(.L_x_138) ;  /* 0xffffffd800347947 */ /* 0x000fea000383ffff */
.L_x_69:
[----:B------:R-:W-:-:S07]  /*af40*/  MOV R5, R4 ;  /* 0x0000000400057202 */ /* 0x000fce0000000f00 */
.L_x_139:
[----:B-1----:R1:W2:Y:S02]  /*af50*/  SYNCS.PHASECHK.TRANS64.TRYWAIT P0, [R3+URZ+0xb0], R5 ;  /* 0x0000b005030075a7 */ /* 0x0022a400080011ff */
[----:B--2---:R-:W-:Y:S05]  /*af60*/  @!P0 NANOSLEEP.SYNCS 0x989680 ;  /* 0x009896800000895d */ /* 0x004fea0003900000 */
[----:B------:R-:W2:Y:S02]  /*af70*/  @!P0 SYNCS.PHASECHK.TRANS64 P0, [R3+URZ+0xb0], R5 ;  /* 0x0000b005030085a7 */ /* 0x000ea400080010ff */
[----:B--2---:R-:W-:Y:S05]  /*af80*/  @!P0 BRA `(.L_x_139) ;  /* 0xfffffffc00f08947 */ /* 0x004fea000383ffff */
[----:B------:R-:W-:Y:S05]  /*af90*/  BRA `(.L_x_140) ;  /* 0xffffffe400807947 */ /* 0x000fea000383ffff */
        .weak           $__internal_0_$__cuda_sm10x_tcgen05_guardrail_trap_col_being_dealloced_not_returned_by_alloc
        .type           $__internal_0_$__cuda_sm10x_tcgen05_guardrail_trap_col_being_dealloced_not_returned_by_alloc,@function
        .size           $__internal_0_$__cuda_sm10x_tcgen05_guardrail_trap_col_being_dealloced_not_returned_by_alloc,($__internal_1_$__cuda_sm10x_tcgen05_guardrail_trap_phase_invalid_during_alloc - $__internal_0_$__cuda_sm10x_tcgen05_guardrail_trap_col_being_dealloced_not_returned_by_alloc)
$__internal_0_$__cuda_sm10x_tcgen05_guardrail_trap_col_being_dealloced_not_returned_by_alloc:
[----:B------:R-:W-:Y:S05]  /*afa0*/  BPT.TRAP 0x1 ;  /* 0x000000040000795c */ /* 0x000fea0000300000 */
[----:B------:R-:W-:-:S04]  /*afb0*/  HFMA2 R5, -RZ, RZ, 0, 0 ;  /* 0x00000000ff057431 */ /* 0x000fc800000001ff */
[----:B------:R-:W-:Y:S05]  /*afc0*/  RET.REL.NODEC R4 `(kernel_cutlass_kernel_flash_attncuteflash_bwd_sm100FlashAttentionBackwardSm100_object_at__tensor0000o12811101213_None_tensor0000o12811101213_None_tensor0000o12811101213_tensorptrf32gmemo1_0) ;  /* 0xffffff50040c7950 */ /* 0x000fea0003c3ffff */
        .weak           $__internal_1_$__cuda_sm10x_tcgen05_guardrail_trap_phase_invalid_during_alloc
        .type           $__internal_1_$__cuda_sm10x_tcgen05_guardrail_trap_phase_invalid_during_alloc,@function
        .size           $__internal_1_$__cuda_sm10x_tcgen05_guardrail_trap_phase_invalid_during_alloc,($__internal_2_$__cuda_sm10x_tcgen05_guardrail_trap_unallocated_columns_being_dealloced - $__internal_1_$__cuda_sm10x_tcgen05_guardrail_trap_phase_invalid_during_alloc)
$__internal_1_$__cuda_sm10x_tcgen05_guardrail_trap_phase_invalid_during_alloc:
[----:B------:R-:W-:Y:S05]  /*afd0*/  BPT.TRAP 0x1 ;  /* 0x000000040000795c */ /* 0x000fea0000300000 */
[----:B------:R-:W-:-:S04]  /*afe0*/  MOV R5, 0x0 ;  /* 0x0000000000057802 */ /* 0x000fc80000000f00 */
[----:B------:R-:W-:Y:S05]  /*aff0*/  RET.REL.NODEC R4 `(kernel_cutlass_kernel_flash_attncuteflash_bwd_sm100FlashAttentionBackwardSm100_object_at__tensor0000o12811101213_None_tensor0000o12811101213_None_tensor0000o12811101213_tensorptrf32gmemo1_0) ;  /* 0xffffff5004007950 */ /* 0x000fea0003c3ffff */
        .weak           $__internal_2_$__cuda_sm10x_tcgen05_guardrail_trap_unallocated_columns_being_dealloced
        .type           $__internal_2_$__cuda_sm10x_tcgen05_guardrail_trap_unallocated_columns_being_dealloced,@function
        .size           $__internal_2_$__cuda_sm10x_tcgen05_guardrail_trap_unallocated_columns_being_dealloced,(.L_x_144 - $__internal_2_$__cuda_sm10x_tcgen05_guardrail_trap_unallocated_columns_being_dealloced)
$__internal_2_$__cuda_sm10x_tcgen05_guardrail_trap_unallocated_columns_being_dealloced:
[----:B------:R-:W-:Y:S05]  /*b000*/  BPT.TRAP 0x1 ;  /* 0x000000040000795c */ /* 0x000fea0000300000 */
[----:B------:R-:W-:-:S04]  /*b010*/  HFMA2 R5, -RZ, RZ, 0, 0 ;  /* 0x00000000ff057431 */ /* 0x000fc800000001ff */
[----:B------:R-:W-:Y:S05]  /*b020*/  RET.REL.NODEC R4 `(kernel_cutlass_kernel_flash_attncuteflash_bwd_sm100FlashAttentionBackwardSm100_object_at__tensor0000o12811101213_None_tensor0000o12811101213_None_tensor0000o12811101213_tensorptrf32gmemo1_0) ;  /* 0xffffff4c04f47950 */ /* 0x000fea0003c3ffff */
.L_x_141:
[----:B------:R-:W-:-:S00]  /*b030*/  BRA `(.L_x_141) ;  /* 0xfffffffc00fc7947 */ /* 0x000fc0000383ffff */
[----:B------:R-:W-:-:S00]  /*b040*/  NOP ;  /* 0x0000000000007918 */ /* 0x000fc00000000000 */
        /* <DEDUP_REMOVED lines=11> */
.L_x_144:


//--------------------- .nv.shared.kernel_cutlass_kernel_flash_attncuteflash_bwd_sm100FlashAttentionBackwardSm100_object_at__tensor0000o12811101213_None_tensor0000o12811101213_None_tensor0000o12811101213_tensorptrf32gmemo1_0 --------------------------
	.section	.nv.shared.kernel_cutlass_kernel_flash_attncuteflash_bwd_sm100FlashAttentionBackwardSm100_object_at__tensor0000o12811101213_None_tensor0000o12811101213_None_tensor0000o12811101213_tensorptrf32gmemo1_0,"aw",@nobits
	.sectionflags	@""
	.align	1024
	.zero		1024


//--------------------- .nv.shared.reserved.0     --------------------------
	.section	.nv.shared.reserved.0,"aw",@nobits
	.align	8
	.weak		__nv_reservedSMEM_offset_0_alias
	.size		__nv_reservedSMEM_offset_0_alias, 0, 64
	.other		__nv_reservedSMEM_offset_0_alias,@"STO_CUDA_RESERVED_SHARED STV_DEFAULT"
__nv_reservedSMEM_offset_0_alias:
	.zero		0
.nv.shared.reserved.0:
	.zero		64
	.weak		__nv_reservedSMEM_allocation_phase
	.type		__nv_reservedSMEM_allocation_phase,@object
	.size		__nv_reservedSMEM_allocation_phase,(.L_0 - __nv_reservedSMEM_allocation_phase)
__nv_reservedSMEM_allocation_phase:
	.zero		1
.L_0:
	.zero		7
	.weak		__nv_reservedSMEM_devtool_atexit_pc
	.type		__nv_reservedSMEM_devtool_atexit_pc,@object
	.size		__nv_reservedSMEM_devtool_atexit_pc,(__nv_reservedSMEM_allocation_mask - __nv_reservedSMEM_devtool_atexit_pc)
__nv_reservedSMEM_devtool_atexit_pc:
	.zero		8
	.weak		__nv_reservedSMEM_allocation_mask
	.type		__nv_reservedSMEM_allocation_mask,@object
	.size		__nv_reservedSMEM_allocation_mask,(.L_2 - __nv_reservedSMEM_allocation_mask)
__nv_reservedSMEM_allocation_mask:
	.zero		4
.L_2:


//--------------------- .nv.constant0.kernel_cutlass_kernel_flash_attncuteflash_bwd_sm100FlashAttentionBackwardSm100_object_at__tensor0000o12811101213_None_tensor0000o12811101213_None_tensor0000o12811101213_tensorptrf32gmemo1_0 --------------------------
	.section	.nv.constant0.kernel_cutlass_kernel_flash_attncuteflash_bwd_sm100FlashAttentionBackwardSm100_object_at__tensor0000o12811101213_None_tensor0000o12811101213_None_tensor0000o12811101213_tensorptrf32gmemo1_0,"a",@progbits
	.sectionflags	@""
	.align	4
.nv.constant0.kernel_cutlass_kernel_flash_attncuteflash_bwd_sm100FlashAttentionBackwardSm100_object_at__tensor0000o12811101213_None_tensor0000o12811101213_None_tensor0000o12811101213_tensorptrf32gmemo1_0:
	.zero		2032


//--------------------- SYMBOLS --------------------------

	.type		.nv.reservedSmem.offset0,@object
	.size		.nv.reservedSmem.offset0,0x4
	.type		.nv.reservedSmem.cap,@object
	.size		.nv.reservedSmem.cap,0x4
